	.target	sm_100a

	.elftype	@"ET_EXEC"


//--------------------- .note.nv.tkinfo           --------------------------
	.section	.note.nv.tkinfo,"",@"SHT_NOTE"
	.sectionflags	@"SHF_NOTE_NV_TKINFO"
	.tkinfo
        /*0018*/ 	.word	0x00000002
        /*0030*/ 	.string	""
        /*0030*/ 	.string	"ptxas"
        /*0030*/ 	.string	"Cuda compilation tools, release 13.0, V13.0.88"
        /*0030*/ 	.string	"Build cuda_13.0.r13.0/compiler.36424714_0"
        /*0030*/ 	.string	"-arch sm_100a -m 64 "



//--------------------- .note.nv.cuinfo           --------------------------
	.section	.note.nv.cuinfo,"",@"SHT_NOTE"
	.sectionflags	@"SHF_NOTE_NV_CUINFO"
        /*0018*/ 	.short	0x0002
        /*001a*/ 	.short	0x0064
        /*001c*/ 	.short	0x0082
	.zero		2


//--------------------- .nv.info                  --------------------------
	.section	.nv.info,"",@"SHT_CUDA_INFO"
	.align	4


	//----- nvinfo : EIATTR_REGCOUNT
	.align		4
        /*0000*/ 	.byte	0x04, 0x2f
        /*0002*/ 	.short	(.L_19 - .L_18)
	.align		4
.L_18:
        /*0004*/ 	.word	index@(_ZN7cutlass13device_kernelINS_4gemm6kernel13GemmUniversalIN4cute5tupleIJiiiiEEENS1_10collective13CollectiveMmaINS1_35MainloopSm100TmaUmmaWarpSpecializedILi4ELi2ELi4ENS5_IJNS4_1CILi1EEENSA_ILi2EEESB_EEEEENS5_IJNSA_ILi128EEENSA_ILi64EEESF_EEENS_10bfloat16_tENS5_IJlSB_lEEESI_SJ_NS4_8TiledMMAINS4_8MMA_AtomIJNS4_20SM100_MMA_F16BF16_SSISI_SI_fLi128ELi64ELNS4_4UMMA5MajorE0ELSO_0ELNSN_7ScaleInE0ELSP_0EEEEEENS4_6LayoutINS5_IJSB_SB_SB_EEENS5_IJNSA_ILi0EEESU_SU_EEEEENS5_IJNS4_10UnderscoreESX_SX_EEEEENS4_23SM90_TMA_LOAD_MULTICASTENS4_14ComposedLayoutINS4_7SwizzleILi3ELi4ELi3EEENS4_18smem_ptr_flag_bitsILi16EEENSS_INS5_IJNSA_ILi8EEESG_EEENS5_IJSG_SB_EEEEEEEvNS4_8identityENS4_13SM90_TMA_LOADES1A_vS1B_EENS_8epilogue10collective18CollectiveEpilogueINS1E_23Sm100TmaWarpSpecializedILi3ELi2ELi32ELb1ELb0EEEJSH_NS5_IJNSS_ISF_SB_EENSS_INSA_ILi32EEESB_EEEEESI_SJ_SI_SJ_NS1E_6fusion15FusionCallbacksIS1I_NS1N_17LinearCombinationISI_fSI_fLNS_15FloatRoundStyleE2EEESH_S1M_JEEENS4_5SM1004TMEM4LOAD26SM100_TMEM_LOAD_32dp32b32xES1C_NS11_INS12_ILi2ELi4ELi3EEES15_NSS_INS5_IJS16_S1K_EEENS5_IJS1K_SB_EEEEEEENS4_39AutoVectorizingCopyWithAssumedAlignmentILi128EEENS4_14SM90_TMA_STOREES21_S23_S23_EEEvvEEEEvNT_6ParamsE)
        /*0008*/ 	.word	0x00000079


	//----- nvinfo : EIATTR_FRAME_SIZE
	.align		4
.L_19:
        /*000c*/ 	.byte	0x04, 0x11
        /*000e*/ 	.short	(.L_21 - .L_20)
	.align		4
.L_20:
        /*0010*/ 	.word	index@($__internal_2_$__cuda_sm10x_tcgen05_guardrail_trap_unallocated_columns_being_dealloced)
        /*0014*/ 	.word	0x00000000


	//----- nvinfo : EIATTR_FRAME_SIZE
	.align		4
.L_21:
        /*0018*/ 	.byte	0x04, 0x11
        /*001a*/ 	.short	(.L_23 - .L_22)
	.align		4
.L_22:
        /*001c*/ 	.word	index@($__internal_1_$__cuda_sm10x_tcgen05_guardrail_trap_phase_invalid_during_alloc)
        /*0020*/ 	.word	0x00000000


	//----- nvinfo : EIATTR_FRAME_SIZE
	.align		4
.L_23:
        /*0024*/ 	.byte	0x04, 0x11
        /*0026*/ 	.short	(.L_25 - .L_24)
	.align		4
.L_24:
        /*0028*/ 	.word	index@($__internal_0_$__cuda_sm10x_tcgen05_guardrail_trap_col_being_dealloced_not_returned_by_alloc)
        /*002c*/ 	.word	0x00000000


	//----- nvinfo : EIATTR_FRAME_SIZE
	.align		4
.L_25:
        /*0030*/ 	.byte	0x04, 0x11
        /*0032*/ 	.short	(.L_27 - .L_26)
	.align		4
.L_26:
        /*0034*/ 	.word	index@(_ZN7cutlass13device_kernelINS_4gemm6kernel13GemmUniversalIN4cute5tupleIJiiiiEEENS1_10collective13CollectiveMmaINS1_35MainloopSm100TmaUmmaWarpSpecializedILi4ELi2ELi4ENS5_IJNS4_1CILi1EEENSA_ILi2EEESB_EEEEENS5_IJNSA_ILi128EEENSA_ILi64EEESF_EEENS_10bfloat16_tENS5_IJlSB_lEEESI_SJ_NS4_8TiledMMAINS4_8MMA_AtomIJNS4_20SM100_MMA_F16BF16_SSISI_SI_fLi128ELi64ELNS4_4UMMA5MajorE0ELSO_0ELNSN_7ScaleInE0ELSP_0EEEEEENS4_6LayoutINS5_IJSB_SB_SB_EEENS5_IJNSA_ILi0EEESU_SU_EEEEENS5_IJNS4_10UnderscoreESX_SX_EEEEENS4_23SM90_TMA_LOAD_MULTICASTENS4_14ComposedLayoutINS4_7SwizzleILi3ELi4ELi3EEENS4_18smem_ptr_flag_bitsILi16EEENSS_INS5_IJNSA_ILi8EEESG_EEENS5_IJSG_SB_EEEEEEEvNS4_8identityENS4_13SM90_TMA_LOADES1A_vS1B_EENS_8epilogue10collective18CollectiveEpilogueINS1E_23Sm100TmaWarpSpecializedILi3ELi2ELi32ELb1ELb0EEEJSH_NS5_IJNSS_ISF_SB_EENSS_INSA_ILi32EEESB_EEEEESI_SJ_SI_SJ_NS1E_6fusion15FusionCallbacksIS1I_NS1N_17LinearCombinationISI_fSI_fLNS_15FloatRoundStyleE2EEESH_S1M_JEEENS4_5SM1004TMEM4LOAD26SM100_TMEM_LOAD_32dp32b32xES1C_NS11_INS12_ILi2ELi4ELi3EEES15_NSS_INS5_IJS16_S1K_EEENS5_IJS1K_SB_EEEEEEENS4_39AutoVectorizingCopyWithAssumedAlignmentILi128EEENS4_14SM90_TMA_STOREES21_S23_S23_EEEvvEEEEvNT_6ParamsE)
        /*0038*/ 	.word	0x00000000


	//----- nvinfo : EIATTR_MIN_STACK_SIZE
	.align		4
.L_27:
        /*003c*/ 	.byte	0x04, 0x12
        /*003e*/ 	.short	(.L_29 - .L_28)
	.align		4
.L_28:
        /*0040*/ 	.word	index@(_ZN7cutlass13device_kernelINS_4gemm6kernel13GemmUniversalIN4cute5tupleIJiiiiEEENS1_10collective13CollectiveMmaINS1_35MainloopSm100TmaUmmaWarpSpecializedILi4ELi2ELi4ENS5_IJNS4_1CILi1EEENSA_ILi2EEESB_EEEEENS5_IJNSA_ILi128EEENSA_ILi64EEESF_EEENS_10bfloat16_tENS5_IJlSB_lEEESI_SJ_NS4_8TiledMMAINS4_8MMA_AtomIJNS4_20SM100_MMA_F16BF16_SSISI_SI_fLi128ELi64ELNS4_4UMMA5MajorE0ELSO_0ELNSN_7ScaleInE0ELSP_0EEEEEENS4_6LayoutINS5_IJSB_SB_SB_EEENS5_IJNSA_ILi0EEESU_SU_EEEEENS5_IJNS4_10UnderscoreESX_SX_EEEEENS4_23SM90_TMA_LOAD_MULTICASTENS4_14ComposedLayoutINS4_7SwizzleILi3ELi4ELi3EEENS4_18smem_ptr_flag_bitsILi16EEENSS_INS5_IJNSA_ILi8EEESG_EEENS5_IJSG_SB_EEEEEEEvNS4_8identityENS4_13SM90_TMA_LOADES1A_vS1B_EENS_8epilogue10collective18CollectiveEpilogueINS1E_23Sm100TmaWarpSpecializedILi3ELi2ELi32ELb1ELb0EEEJSH_NS5_IJNSS_ISF_SB_EENSS_INSA_ILi32EEESB_EEEEESI_SJ_SI_SJ_NS1E_6fusion15FusionCallbacksIS1I_NS1N_17LinearCombinationISI_fSI_fLNS_15FloatRoundStyleE2EEESH_S1M_JEEENS4_5SM1004TMEM4LOAD26SM100_TMEM_LOAD_32dp32b32xES1C_NS11_INS12_ILi2ELi4ELi3EEES15_NSS_INS5_IJS16_S1K_EEENS5_IJS1K_SB_EEEEEEENS4_39AutoVectorizingCopyWithAssumedAlignmentILi128EEENS4_14SM90_TMA_STOREES21_S23_S23_EEEvvEEEEvNT_6ParamsE)
        /*0044*/ 	.word	0x00000000
.L_29:


//--------------------- .nv.compat                --------------------------
	.section	.nv.compat,"",@"SHT_CUDA_COMPAT_INFO"
	.align	4
        /*0000*/ 	.byte	0x02, 0x09, 0x01, 0x00, 0x02, 0x02, 0x02, 0x00, 0x02, 0x05, 0x05, 0x00, 0x03, 0x07, 0x01, 0x01
        /*0010*/ 	.byte	0x02, 0x03, 0x01, 0x00, 0x02, 0x06, 0x01, 0x00, 0x04, 0x0b, 0x08, 0x00, 0x09, 0x00, 0x00, 0x00
        /*0020*/ 	.byte	0x00, 0x00, 0x00, 0x00


//--------------------- .nv.info._ZN7cutlass13device_kernelINS_4gemm6kernel13GemmUniversalIN4cute5tupleIJiiiiEEENS1_10collective13CollectiveMmaINS1_35MainloopSm100TmaUmmaWarpSpecializedILi4ELi2ELi4ENS5_IJNS4_1CILi1EEENSA_ILi2EEESB_EEEEENS5_IJNSA_ILi128EEENSA_ILi64EEESF_EEENS_10bfloat16_tENS5_IJlSB_lEEESI_SJ_NS4_8TiledMMAINS4_8MMA_AtomIJNS4_20SM100_MMA_F16BF16_SSISI_SI_fLi128ELi64ELNS4_4UMMA5MajorE0ELSO_0ELNSN_7ScaleInE0ELSP_0EEEEEENS4_6LayoutINS5_IJSB_SB_SB_EEENS5_IJNSA_ILi0EEESU_SU_EEEEENS5_IJNS4_10UnderscoreESX_SX_EEEEENS4_23SM90_TMA_LOAD_MULTICASTENS4_14ComposedLayoutINS4_7SwizzleILi3ELi4ELi3EEENS4_18smem_ptr_flag_bitsILi16EEENSS_INS5_IJNSA_ILi8EEESG_EEENS5_IJSG_SB_EEEEEEEvNS4_8identityENS4_13SM90_TMA_LOADES1A_vS1B_EENS_8epilogue10collective18CollectiveEpilogueINS1E_23Sm100TmaWarpSpecializedILi3ELi2ELi32ELb1ELb0EEEJSH_NS5_IJNSS_ISF_SB_EENSS_INSA_ILi32EEESB_EEEEESI_SJ_SI_SJ_NS1E_6fusion15FusionCallbacksIS1I_NS1N_17LinearCombinationISI_fSI_fLNS_15FloatRoundStyleE2EEESH_S1M_JEEENS4_5SM1004TMEM4LOAD26SM100_TMEM_LOAD_32dp32b32xES1C_NS11_INS12_ILi2ELi4ELi3EEES15_NSS_INS5_IJS16_S1K_EEENS5_IJS1K_SB_EEEEEEENS4_39AutoVectorizingCopyWithAssumedAlignmentILi128EEENS4_14SM90_TMA_STOREES21_S23_S23_EEEvvEEEEvNT_6ParamsE --------------------------
	.section	.nv.info._ZN7cutlass13device_kernelINS_4gemm6kernel13GemmUniversalIN4cute5tupleIJiiiiEEENS1_10collective13CollectiveMmaINS1_35MainloopSm100TmaUmmaWarpSpecializedILi4ELi2ELi4ENS5_IJNS4_1CILi1EEENSA_ILi2EEESB_EEEEENS5_IJNSA_ILi128EEENSA_ILi64EEESF_EEENS_10bfloat16_tENS5_IJlSB_lEEESI_SJ_NS4_8TiledMMAINS4_8MMA_AtomIJNS4_20SM100_MMA_F16BF16_SSISI_SI_fLi128ELi64ELNS4_4UMMA5MajorE0ELSO_0ELNSN_7ScaleInE0ELSP_0EEEEEENS4_6LayoutINS5_IJSB_SB_SB_EEENS5_IJNSA_ILi0EEESU_SU_EEEEENS5_IJNS4_10UnderscoreESX_SX_EEEEENS4_23SM90_TMA_LOAD_MULTICASTENS4_14ComposedLayoutINS4_7SwizzleILi3ELi4ELi3EEENS4_18smem_ptr_flag_bitsILi16EEENSS_INS5_IJNSA_ILi8EEESG_EEENS5_IJSG_SB_EEEEEEEvNS4_8identityENS4_13SM90_TMA_LOADES1A_vS1B_EENS_8epilogue10collective18CollectiveEpilogueINS1E_23Sm100TmaWarpSpecializedILi3ELi2ELi32ELb1ELb0EEEJSH_NS5_IJNSS_ISF_SB_EENSS_INSA_ILi32EEESB_EEEEESI_SJ_SI_SJ_NS1E_6fusion15FusionCallbacksIS1I_NS1N_17LinearCombinationISI_fSI_fLNS_15FloatRoundStyleE2EEESH_S1M_JEEENS4_5SM1004TMEM4LOAD26SM100_TMEM_LOAD_32dp32b32xES1C_NS11_INS12_ILi2ELi4ELi3EEES15_NSS_INS5_IJS16_S1K_EEENS5_IJS1K_SB_EEEEEEENS4_39AutoVectorizingCopyWithAssumedAlignmentILi128EEENS4_14SM90_TMA_STOREES21_S23_S23_EEEvvEEEEvNT_6ParamsE,"",@"SHT_CUDA_INFO"
	.sectionflags	@""
	.align	4


	//----- nvinfo : EIATTR_CUDA_API_VERSION
	.align		4
        /*0000*/ 	.byte	0x04, 0x37
        /*0002*/ 	.short	(.L_31 - .L_30)
.L_30:
        /*0004*/ 	.word	0x00000082


	//----- nvinfo : EIATTR_KPARAM_INFO
	.align		4
.L_31:
        /*0008*/ 	.byte	0x04, 0x17
        /*000a*/ 	.short	(.L_33 - .L_32)
.L_32:
        /*000c*/ 	.word	0x00000000
        /*0010*/ 	.short	0x0000
        /*0012*/ 	.short	0x0000
        /*0014*/ 	.byte	0x00, 0xf0, 0x01, 0x20


	//----- nvinfo : EIATTR_AT_ENTRY_FRAGMENTS
	.align		4
.L_33:
        /*0018*/ 	.byte	0x04, 0x4f
        /*001a*/ 	.short	(.L_35 - .L_34)


	//   ....[0]....
.L_34:
        /*001c*/ 	.word	0x00000006


	//----- nvinfo : EIATTR_RESERVED_SMEM_USED
	.align		4
.L_35:
        /*0020*/ 	.byte	0x01, 0x41
	.zero		2


	//----- nvinfo : EIATTR_SPARSE_MMA_MASK
	.align		4
        /*0024*/ 	.byte	0x03, 0x50
        /*0026*/ 	.short	0x0000


	//----- nvinfo : EIATTR_TCGEN05_1CTA_USED
	.align		4
        /*0028*/ 	.byte	0x01, 0x51
	.zero		2


	//----- nvinfo : EIATTR_MAXREG_COUNT
	.align		4
        /*002c*/ 	.byte	0x03, 0x1b
        /*002e*/ 	.short	0x00ff


	//----- nvinfo : EIATTR_NUM_BARRIERS
	.align		4
        /*0030*/ 	.byte	0x02, 0x4c
        /*0032*/ 	.byte	0x07
	.zero		1


	//----- nvinfo : EIATTR_EXTERNS
	.align		4
        /*0034*/ 	.byte	0x04, 0x0f
        /*0036*/ 	.short	(.L_37 - .L_36)


	//   ....[0]....
	.align		4
.L_36:
        /*0038*/ 	.word	index@(__assertfail)


	//----- nvinfo : EIATTR_MERCURY_ISA_VERSION
	.align		4
.L_37:
        /*003c*/ 	.byte	0x03, 0x5f
        /*003e*/ 	.short	0x0101


	//----- nvinfo : EIATTR_INT_WARP_WIDE_INSTR_OFFSETS
	.align		4
        /*0040*/ 	.byte	0x04, 0x31
        /*0042*/ 	.short	(.L_39 - .L_38)


	//   ....[0]....
.L_38:
        /*0044*/ 	.word	0x00003fe0


	//   ....[1]....
        /*0048*/ 	.word	0x00004000


	//   ....[2]....
        /*004c*/ 	.word	0x00004030


	//   ....[3]....
        /*0050*/ 	.word	0x00004c00


	//   ....[4]....
        /*0054*/ 	.word	0x00004c80


	//   ....[5]....
        /*0058*/ 	.word	0x00004d80


	//   ....[6]....
        /*005c*/ 	.word	0x00004e90


	//----- nvinfo : EIATTR_COOP_GROUP_MASK_REGIDS
	.align		4
.L_39:
        /*0060*/ 	.byte	0x04, 0x29
        /*0062*/ 	.short	(.L_41 - .L_40)


	//   ....[0]....
.L_40:
        /*0064*/ 	.word	0xffffffff


	//   ....[1]....
        /*0068*/ 	.word	0xffffffff


	//   ....[2]....
        /*006c*/ 	.word	0xffffffff


	//   ....[3]....
        /*0070*/ 	.word	0xffffffff


	//   ....[4]....
        /*0074*/ 	.word	0xffffffff


	//   ....[5]....
        /*0078*/ 	.word	0xffffffff


	//   ....[6]....
        /*007c*/ 	.word	0xffffffff


	//   ....[7]....
        /*0080*/ 	.word	0xffffffff


	//   ....[8]....
        /*0084*/ 	.word	0xffffffff


	//   ....[9]....
        /*0088*/ 	.word	0xffffffff


	//   ....[10]....
        /*008c*/ 	.word	0xffffffff


	//   ....[11]....
        /*0090*/ 	.word	0xffffffff


	//   ....[12]....
        /*0094*/ 	.word	0xffffffff


	//   ....[13]....
        /*0098*/ 	.word	0xffffffff


	//----- nvinfo : EIATTR_COOP_GROUP_INSTR_OFFSETS
	.align		4
.L_41:
        /*009c*/ 	.byte	0x04, 0x28
        /*009e*/ 	.short	(.L_43 - .L_42)


	//   ....[0]....
.L_42:
        /*00a0*/ 	.word	0x00000080


	//   ....[1]....
        /*00a4*/ 	.word	0x000004f0


	//   ....[2]....
        /*00a8*/ 	.word	0x000006a0


	//   ....[3]....
        /*00ac*/ 	.word	0x00000820


	//   ....[4]....
        /*00b0*/ 	.word	0x00000920


	//   ....[5]....
        /*00b4*/ 	.word	0x00000a90


	//   ....[6]....
        /*00b8*/ 	.word	0x00000c30


	//   ....[7]....
        /*00bc*/ 	.word	0x00000de0


	//   ....[8]....
        /*00c0*/ 	.word	0x000021b0


	//   ....[9]....
        /*00c4*/ 	.word	0x00003070


	//   ....[10]....
        /*00c8*/ 	.word	0x00003280


	//   ....[11]....
        /*00cc*/ 	.word	0x000032b0


	//   ....[12]....
        /*00d0*/ 	.word	0x00003ec0


	//   ....[13]....
        /*00d4*/ 	.word	0x000040f0


	//----- nvinfo : EIATTR_VRC_CTA_INIT_COUNT
	.align		4
.L_43:
        /*00d8*/ 	.byte	0x02, 0x4a
        /*00da*/ 	.byte	0x80
	.zero		1


	//----- nvinfo : EIATTR_SYSCALL_OFFSETS
	.align		4
        /*00dc*/ 	.byte	0x04, 0x46
        /*00de*/ 	.short	(.L_45 - .L_44)


	//   ....[0]....
.L_44:
        /*00e0*/ 	.word	0x00005b80


	//   ....[1]....
        /*00e4*/ 	.word	0x00005c70


	//   ....[2]....
        /*00e8*/ 	.word	0x00006510


	//   ....[3]....
        /*00ec*/ 	.word	0x000071e0


	//----- nvinfo : EIATTR_MBARRIER_INSTR_OFFSETS
	.align		4
.L_45:
        /*00f0*/ 	.byte	0x04, 0x39
        /*00f2*/ 	.short	(.L_47 - .L_46)


	//   ....[0]....
.L_46:
        /*00f4*/ 	.word	0x00000610
        /*00f8*/ 	.word	0x000000ff
        /*00fc*/ 	.word	0x00000000
        /*0100*/ 	.short	0x0100
        /*0102*/ 	.byte	0x04
	.zero		1


	//   ....[1]....
        /*0104*/ 	.word	0x00000620
        /*0108*/ 	.word	0x000000ff
        /*010c*/ 	.word	0x00000020
        /*0110*/ 	.short	0x0100
        /*0112*/ 	.byte	0x04
	.zero		1


	//   ....[2]....
        /*0114*/ 	.word	0x00000630
        /*0118*/ 	.word	0x000000ff
        /*011c*/ 	.word	0x00000008
        /*0120*/ 	.short	0x0100
        /*0122*/ 	.byte	0x04
	.zero		1


	//   ....[3]....
        /*0124*/ 	.word	0x00000640
        /*0128*/ 	.word	0x000000ff
        /*012c*/ 	.word	0x00000028
        /*0130*/ 	.short	0x0100
        /*0132*/ 	.byte	0x04
	.zero		1


	//   ....[4]....
        /*0134*/ 	.word	0x00000650
        /*0138*/ 	.word	0x000000ff
        /*013c*/ 	.word	0x00000010
        /*0140*/ 	.short	0x0100
        /*0142*/ 	.byte	0x04
	.zero		1


	//   ....[5]....
        /*0144*/ 	.word	0x00000660
        /*0148*/ 	.word	0x000000ff
        /*014c*/ 	.word	0x00000030
        /*0150*/ 	.short	0x0100
        /*0152*/ 	.byte	0x04
	.zero		1


	//   ....[6]....
        /*0154*/ 	.word	0x00000670
        /*0158*/ 	.word	0x000000ff
        /*015c*/ 	.word	0x00000018
        /*0160*/ 	.short	0x0100
        /*0162*/ 	.byte	0x04
	.zero		1


	//   ....[7]....
        /*0164*/ 	.word	0x00000680
        /*0168*/ 	.word	0x000000ff
        /*016c*/ 	.word	0x00000038
        /*0170*/ 	.short	0x0100
        /*0172*/ 	.byte	0x04
	.zero		1


	//   ....[8]....
        /*0174*/ 	.word	0x000007b0
        /*0178*/ 	.word	0x000000ff
        /*017c*/ 	.word	0x00000040
        /*0180*/ 	.short	0x0100
        /*0182*/ 	.byte	0x04
	.zero		1


	//   ....[9]....
        /*0184*/ 	.word	0x000007c0
        /*0188*/ 	.word	0x000000ff
        /*018c*/ 	.word	0x00000058
        /*0190*/ 	.short	0x0100
        /*0192*/ 	.byte	0x04
	.zero		1


	//   ....[10]....
        /*0194*/ 	.word	0x000007d0
        /*0198*/ 	.word	0x000000ff
        /*019c*/ 	.word	0x00000048
        /*01a0*/ 	.short	0x0100
        /*01a2*/ 	.byte	0x04
	.zero		1


	//   ....[11]....
        /*01a4*/ 	.word	0x000007e0
        /*01a8*/ 	.word	0x000000ff
        /*01ac*/ 	.word	0x00000060
        /*01b0*/ 	.short	0x0100
        /*01b2*/ 	.byte	0x04
	.zero		1


	//   ....[12]....
        /*01b4*/ 	.word	0x000007f0
        /*01b8*/ 	.word	0x000000ff
        /*01bc*/ 	.word	0x00000050
        /*01c0*/ 	.short	0x0100
        /*01c2*/ 	.byte	0x04
	.zero		1


	//   ....[13]....
        /*01c4*/ 	.word	0x00000800
        /*01c8*/ 	.word	0x000000ff
        /*01cc*/ 	.word	0x00000068
        /*01d0*/ 	.short	0x0100
        /*01d2*/ 	.byte	0x04
	.zero		1


	//   ....[14]....
        /*01d4*/ 	.word	0x000008f0
        /*01d8*/ 	.word	0x000000ff
        /*01dc*/ 	.word	0x00000070
        /*01e0*/ 	.short	0x0100
        /*01e2*/ 	.byte	0x06
	.zero		1


	//   ....[15]....
        /*01e4*/ 	.word	0x00000900
        /*01e8*/ 	.word	0x000000ff
        /*01ec*/ 	.word	0x00000078
        /*01f0*/ 	.short	0x0100
        /*01f2*/ 	.byte	0x06
	.zero		1


	//   ....[16]....
        /*01f4*/ 	.word	0x00000a40
        /*01f8*/ 	.word	0x000000ff
        /*01fc*/ 	.word	0x00000080
        /*0200*/ 	.short	0x0100
        /*0202*/ 	.byte	0x06
	.zero		1


	//   ....[17]....
        /*0204*/ 	.word	0x00000a50
        /*0208*/ 	.word	0x000000ff
        /*020c*/ 	.word	0x00000090
        /*0210*/ 	.short	0x0100
        /*0212*/ 	.byte	0x06
	.zero		1


	//   ....[18]....
        /*0214*/ 	.word	0x00000a60
        /*0218*/ 	.word	0x000000ff
        /*021c*/ 	.word	0x00000088
        /*0220*/ 	.short	0x0100
        /*0222*/ 	.byte	0x06
	.zero		1


	//   ....[19]....
        /*0224*/ 	.word	0x00000a70
        /*0228*/ 	.word	0x000000ff
        /*022c*/ 	.word	0x00000098
        /*0230*/ 	.short	0x0100
        /*0232*/ 	.byte	0x06
	.zero		1


	//   ....[20]....
        /*0234*/ 	.word	0x00000ba0
        /*0238*/ 	.word	0x000000ff
        /*023c*/ 	.word	0x000000a0
        /*0240*/ 	.short	0x0100
        /*0242*/ 	.byte	0x04
	.zero		1


	//   ....[21]....
        /*0244*/ 	.word	0x00000bb0
        /*0248*/ 	.word	0x000000ff
        /*024c*/ 	.word	0x000000c0
        /*0250*/ 	.short	0x0100
        /*0252*/ 	.byte	0x04
	.zero		1


	//   ....[22]....
        /*0254*/ 	.word	0x00000bc0
        /*0258*/ 	.word	0x000000ff
        /*025c*/ 	.word	0x000000a8
        /*0260*/ 	.short	0x0100
        /*0262*/ 	.byte	0x04
	.zero		1


	//   ....[23]....
        /*0264*/ 	.word	0x00000bd0
        /*0268*/ 	.word	0x000000ff
        /*026c*/ 	.word	0x000000c8
        /*0270*/ 	.short	0x0100
        /*0272*/ 	.byte	0x04
	.zero		1


	//   ....[24]....
        /*0274*/ 	.word	0x00000be0
        /*0278*/ 	.word	0x000000ff
        /*027c*/ 	.word	0x000000b0
        /*0280*/ 	.short	0x0100
        /*0282*/ 	.byte	0x04
	.zero		1


	//   ....[25]....
        /*0284*/ 	.word	0x00000bf0
        /*0288*/ 	.word	0x000000ff
        /*028c*/ 	.word	0x000000d0
        /*0290*/ 	.short	0x0100
        /*0292*/ 	.byte	0x04
	.zero		1


	//   ....[26]....
        /*0294*/ 	.word	0x00000c00
        /*0298*/ 	.word	0x000000ff
        /*029c*/ 	.word	0x000000b8
        /*02a0*/ 	.short	0x0100
        /*02a2*/ 	.byte	0x04
	.zero		1


	//   ....[27]....
        /*02a4*/ 	.word	0x00000c10
        /*02a8*/ 	.word	0x000000ff
        /*02ac*/ 	.word	0x000000d8
        /*02b0*/ 	.short	0x0100
        /*02b2*/ 	.byte	0x04
	.zero		1


	//   ....[28]....
        /*02b4*/ 	.word	0x00000d00
        /*02b8*/ 	.word	0x000000ff
        /*02bc*/ 	.word	0x000000e0
        /*02c0*/ 	.short	0x0100
        /*02c2*/ 	.byte	0x04
	.zero		1


	//   ....[29]....
        /*02c4*/ 	.word	0x00000d10
        /*02c8*/ 	.word	0x000000ff
        /*02cc*/ 	.word	0x000000f0
        /*02d0*/ 	.short	0x0100
        /*02d2*/ 	.byte	0x04
	.zero		1


	//   ....[30]....
        /*02d4*/ 	.word	0x00000d20
        /*02d8*/ 	.word	0x000000ff
        /*02dc*/ 	.word	0x000000e8
        /*02e0*/ 	.short	0x0100
        /*02e2*/ 	.byte	0x04
	.zero		1


	//   ....[31]....
        /*02e4*/ 	.word	0x00000d30
        /*02e8*/ 	.word	0x000000ff
        /*02ec*/ 	.word	0x000000f8
        /*02f0*/ 	.short	0x0100
        /*02f2*/ 	.byte	0x04
	.zero		1


	//   ....[32]....
        /*02f4*/ 	.word	0x00001890
        /*02f8*/ 	.word	0x00000003
        /*02fc*/ 	.word	0x000000f0
        /*0300*/ 	.short	0x010a
        /*0302*/ 	.byte	0xff
	.zero		1


	//   ....[33]....
        /*0304*/ 	.word	0x000018c0
        /*0308*/ 	.word	0x00000003
        /*030c*/ 	.word	0x000000e0
        /*0310*/ 	.short	0x0101
        /*0312*/ 	.byte	0xff
	.zero		1


	//   ....[34]....
        /*0314*/ 	.word	0x00001990
        /*0318*/ 	.word	0x000000ff
        /*031c*/ 	.word	0x00000020
        /*0320*/ 	.short	0x010a
        /*0322*/ 	.byte	0x04
	.zero		1


	//   ....[35]....
        /*0324*/ 	.word	0x00001a10
        /*0328*/ 	.word	0x000000ff
        /*032c*/ 	.word	0x00000020
        /*0330*/ 	.short	0x010a
        /*0332*/ 	.byte	0x21
	.zero		1


	//   ....[36]....
        /*0334*/ 	.word	0x00001bb0
        /*0338*/ 	.word	0x000000ff
        /*033c*/ 	.word	0x00000020
        /*0340*/ 	.short	0x010a
        /*0342*/ 	.byte	0x05
	.zero		1


	//   ....[37]....
        /*0344*/ 	.word	0x00001da0
        /*0348*/ 	.word	0x000000ff
        /*034c*/ 	.word	0x00000078
        /*0350*/ 	.short	0x0101
        /*0352*/ 	.byte	0x15
	.zero		1


	//   ....[38]....
        /*0354*/ 	.word	0x00001dc0
        /*0358*/ 	.word	0x000000ff
        /*035c*/ 	.word	0x00000020
        /*0360*/ 	.short	0x010a
        /*0362*/ 	.byte	0x04
	.zero		1


	//   ....[39]....
        /*0364*/ 	.word	0x00001e40
        /*0368*/ 	.word	0x000000ff
        /*036c*/ 	.word	0x00000020
        /*0370*/ 	.short	0x010a
        /*0372*/ 	.byte	0x21
	.zero		1


	//   ....[40]....
        /*0374*/ 	.word	0x00001fd0
        /*0378*/ 	.word	0x000000ff
        /*037c*/ 	.word	0x00000020
        /*0380*/ 	.short	0x010a
        /*0382*/ 	.byte	0x05
	.zero		1


	//   ....[41]....
        /*0384*/ 	.word	0x000021e0
        /*0388*/ 	.word	0x00000003
        /*038c*/ 	.word	0x00000080
        /*0390*/ 	.short	0x010a
        /*0392*/ 	.byte	0xff
	.zero		1


	//   ....[42]....
        /*0394*/ 	.word	0x00002330
        /*0398*/ 	.word	0x00000000
        /*039c*/ 	.word	0x00000000
        /*03a0*/ 	.short	0x0101
        /*03a2*/ 	.byte	0xff
	.zero		1


	//   ....[43]....
        /*03a4*/ 	.word	0x000028f0
        /*03a8*/ 	.word	0x000000ff
        /*03ac*/ 	.word	0x00000000
        /*03b0*/ 	.short	0x010a
        /*03b2*/ 	.byte	0x04
	.zero		1


	//   ....[44]....
        /*03b4*/ 	.word	0x00002980
        /*03b8*/ 	.word	0x000000ff
        /*03bc*/ 	.word	0x00000000
        /*03c0*/ 	.short	0x010a
        /*03c2*/ 	.byte	0x05
	.zero		1


	//   ....[45]....
        /*03c4*/ 	.word	0x00002a10
        /*03c8*/ 	.word	0x000000ff
        /*03cc*/ 	.word	0x00000000
        /*03d0*/ 	.short	0x010a
        /*03d2*/ 	.byte	0x05
	.zero		1


	//   ....[46]....
        /*03d4*/ 	.word	0x00002ab0
        /*03d8*/ 	.word	0x00000000
        /*03dc*/ 	.word	0x00000000
        /*03e0*/ 	.short	0x010a
        /*03e2*/ 	.byte	0xff
	.zero		1


	//   ....[47]....
        /*03e4*/ 	.word	0x00002bd0
        /*03e8*/ 	.word	0x00000002
        /*03ec*/ 	.word	0x000000e0
        /*03f0*/ 	.short	0x010a
        /*03f2*/ 	.byte	0xff
	.zero		1


	//   ....[48]....
        /*03f4*/ 	.word	0x00002c30
        /*03f8*/ 	.word	0x00000004
        /*03fc*/ 	.word	0x00000000
        /*0400*/ 	.short	0x0101
        /*0402*/ 	.byte	0xff
	.zero		1


	//   ....[49]....
        /*0404*/ 	.word	0x00002c50
        /*0408*/ 	.word	0x000000ff
        /*040c*/ 	.word	0x00000090
        /*0410*/ 	.short	0x010a
        /*0412*/ 	.byte	0x04
	.zero		1


	//   ....[50]....
        /*0414*/ 	.word	0x00002d70
        /*0418*/ 	.word	0x00000002
        /*041c*/ 	.word	0x00000080
        /*0420*/ 	.short	0x010a
        /*0422*/ 	.byte	0xff
	.zero		1


	//   ....[51]....
        /*0424*/ 	.word	0x00002e80
        /*0428*/ 	.word	0x00000002
        /*042c*/ 	.word	0x00000000
        /*0430*/ 	.short	0x0101
        /*0432*/ 	.byte	0xff
	.zero		1


	//   ....[52]....
        /*0434*/ 	.word	0x00002f10
        /*0438*/ 	.word	0x000000ff
        /*043c*/ 	.word	0x00000090
        /*0440*/ 	.short	0x0106
        /*0442*/ 	.byte	0x04
	.zero		1


	//   ....[53]....
        /*0444*/ 	.word	0x00002f30
        /*0448*/ 	.word	0x000000ff
        /*044c*/ 	.word	0x00000090
        /*0450*/ 	.short	0x010a
        /*0452*/ 	.byte	0x04
	.zero		1


	//   ....[54]....
        /*0454*/ 	.word	0x00002fc0
        /*0458*/ 	.word	0x000000ff
        /*045c*/ 	.word	0x00000090
        /*0460*/ 	.short	0x0106
        /*0462*/ 	.byte	0x07
	.zero		1


	//   ....[55]....
        /*0464*/ 	.word	0x00003000
        /*0468*/ 	.word	0x00000000
        /*046c*/ 	.word	0x00000090
        /*0470*/ 	.short	0x010a
        /*0472*/ 	.byte	0xff
	.zero		1


	//   ....[56]....
        /*0474*/ 	.word	0x000035d0
        /*0478*/ 	.word	0x00000000
        /*047c*/ 	.word	0x00000080
        /*0480*/ 	.short	0x010a
        /*0482*/ 	.byte	0xff
	.zero		1


	//   ....[57]....
        /*0484*/ 	.word	0x000036e0
        /*0488*/ 	.word	0x00000003
        /*048c*/ 	.word	0x00000000
        /*0490*/ 	.short	0x0101
        /*0492*/ 	.byte	0xff
	.zero		1


	//   ....[58]....
        /*0494*/ 	.word	0x000036f0
        /*0498*/ 	.word	0x000000ff
        /*049c*/ 	.word	0x00000000
        /*04a0*/ 	.short	0x010a
        /*04a2*/ 	.byte	0x04
	.zero		1


	//   ....[59]....
        /*04a4*/ 	.word	0x00003710
        /*04a8*/ 	.word	0x000000ff
        /*04ac*/ 	.word	0x000000c0
        /*04b0*/ 	.short	0x010a
        /*04b2*/ 	.byte	0x2d
	.zero		1


	//   ....[60]....
        /*04b4*/ 	.word	0x000037e0
        /*04b8*/ 	.word	0x000000ff
        /*04bc*/ 	.word	0x00000000
        /*04c0*/ 	.short	0x010a
        /*04c2*/ 	.byte	0x07
	.zero		1


	//   ....[61]....
        /*04c4*/ 	.word	0x00003920
        /*04c8*/ 	.word	0x000000ff
        /*04cc*/ 	.word	0x00000000
        /*04d0*/ 	.short	0x010a
        /*04d2*/ 	.byte	0x04
	.zero		1


	//   ....[62]....
        /*04d4*/ 	.word	0x00003cf0
        /*04d8*/ 	.word	0x000000ff
        /*04dc*/ 	.word	0x00000000
        /*04e0*/ 	.short	0x010a
        /*04e2*/ 	.byte	0x04
	.zero		1


	//   ....[63]....
        /*04e4*/ 	.word	0x00003d80
        /*04e8*/ 	.word	0x000000ff
        /*04ec*/ 	.word	0x00000000
        /*04f0*/ 	.short	0x010a
        /*04f2*/ 	.byte	0x05
	.zero		1


	//   ....[64]....
        /*04f4*/ 	.word	0x00003e10
        /*04f8*/ 	.word	0x000000ff
        /*04fc*/ 	.word	0x00000000
        /*0500*/ 	.short	0x010a
        /*0502*/ 	.byte	0x05
	.zero		1


	//   ....[65]....
        /*0504*/ 	.word	0x00003ea0
        /*0508*/ 	.word	0x000000ff
        /*050c*/ 	.word	0x00000000
        /*0510*/ 	.short	0x010a
        /*0512*/ 	.byte	0x04
	.zero		1


	//   ....[66]....
        /*0514*/ 	.word	0x00004330
        /*0518*/ 	.word	0x0000000c
        /*051c*/ 	.word	0x00000080
        /*0520*/ 	.short	0x010a
        /*0522*/ 	.byte	0xff
	.zero		1


	//   ....[67]....
        /*0524*/ 	.word	0x000044a0
        /*0528*/ 	.word	0x00000000
        /*052c*/ 	.word	0x00000000
        /*0530*/ 	.short	0x0101
        /*0532*/ 	.byte	0xff
	.zero		1


	//   ....[68]....
        /*0534*/ 	.word	0x00004920
        /*0538*/ 	.word	0x000000ff
        /*053c*/ 	.word	0x00000078
        /*0540*/ 	.short	0x010a
        /*0542*/ 	.byte	0x18
	.zero		1


	//   ....[69]....
        /*0544*/ 	.word	0x00004ae0
        /*0548*/ 	.word	0x000000ff
        /*054c*/ 	.word	0x00000058
        /*0550*/ 	.short	0x010a
        /*0552*/ 	.byte	0x04
	.zero		1


	//   ....[70]....
        /*0554*/ 	.word	0x00004cb0
        /*0558*/ 	.word	0x000000ff
        /*055c*/ 	.word	0x00000040
        /*0560*/ 	.short	0x010b
        /*0562*/ 	.byte	0x04
	.zero		1


	//   ....[71]....
        /*0564*/ 	.word	0x00004cc0
        /*0568*/ 	.word	0x000000ff
        /*056c*/ 	.word	0x00000000
        /*0570*/ 	.short	0x0101
        /*0572*/ 	.byte	0x14
	.zero		1


	//   ....[72]....
        /*0574*/ 	.word	0x00004cd0
        /*0578*/ 	.word	0x000000ff
        /*057c*/ 	.word	0x00000058
        /*0580*/ 	.short	0x010a
        /*0582*/ 	.byte	0x05
	.zero		1


	//   ....[73]....
        /*0584*/ 	.word	0x00004ec0
        /*0588*/ 	.word	0x000000ff
        /*058c*/ 	.word	0x00000040
        /*0590*/ 	.short	0x010b
        /*0592*/ 	.byte	0x05
	.zero		1


	//   ....[74]....
        /*0594*/ 	.word	0x00004ed0
        /*0598*/ 	.word	0x000000ff
        /*059c*/ 	.word	0x00000000
        /*05a0*/ 	.short	0x0101
        /*05a2*/ 	.byte	0x04
	.zero		1


	//   ....[75]....
        /*05a4*/ 	.word	0x00004f70
        /*05a8*/ 	.word	0x000000ff
        /*05ac*/ 	.word	0x00000000
        /*05b0*/ 	.short	0x010a
        /*05b2*/ 	.byte	0x04
	.zero		1


	//   ....[76]....
        /*05b4*/ 	.word	0x00005000
        /*05b8*/ 	.word	0x000000ff
        /*05bc*/ 	.word	0x00000000
        /*05c0*/ 	.short	0x010a
        /*05c2*/ 	.byte	0x05
	.zero		1


	//   ....[77]....
        /*05c4*/ 	.word	0x000050a0
        /*05c8*/ 	.word	0x00000000
        /*05cc*/ 	.word	0x00000000
        /*05d0*/ 	.short	0x010a
        /*05d2*/ 	.byte	0xff
	.zero		1


	//   ....[78]....
        /*05d4*/ 	.word	0x000053f0
        /*05d8*/ 	.word	0x00000000
        /*05dc*/ 	.word	0x00000080
        /*05e0*/ 	.short	0x010a
        /*05e2*/ 	.byte	0xff
	.zero		1


	//   ....[79]....
        /*05e4*/ 	.word	0x000054c0
        /*05e8*/ 	.word	0x00000000
        /*05ec*/ 	.word	0x00000000
        /*05f0*/ 	.short	0x0101
        /*05f2*/ 	.byte	0xff
	.zero		1


	//   ....[80]....
        /*05f4*/ 	.word	0x00006160
        /*05f8*/ 	.word	0x00000000
        /*05fc*/ 	.word	0x00000040
        /*0600*/ 	.short	0x010a
        /*0602*/ 	.byte	0xff
	.zero		1


	//   ....[81]....
        /*0604*/ 	.word	0x000061d0
        /*0608*/ 	.word	0x0000006c
        /*060c*/ 	.word	0x000000a0
        /*0610*/ 	.short	0x010a
        /*0612*/ 	.byte	0xff
	.zero		1


	//   ....[82]....
        /*0614*/ 	.word	0x000062c0
        /*0618*/ 	.word	0x00000000
        /*061c*/ 	.word	0x00000040
        /*0620*/ 	.short	0x010a
        /*0622*/ 	.byte	0xff
	.zero		1


	//   ....[83]....
        /*0624*/ 	.word	0x000063f0
        /*0628*/ 	.word	0x0000006c
        /*062c*/ 	.word	0x000000a0
        /*0630*/ 	.short	0x010a
        /*0632*/ 	.byte	0xff
	.zero		1


	//   ....[84]....
        /*0634*/ 	.word	0x00006f20
        /*0638*/ 	.word	0x00000000
        /*063c*/ 	.word	0x00000000
        /*0640*/ 	.short	0x0101
        /*0642*/ 	.byte	0xff
	.zero		1


	//   ....[85]....
        /*0644*/ 	.word	0x00006f30
        /*0648*/ 	.word	0x00000002
        /*064c*/ 	.word	0x00000040
        /*0650*/ 	.short	0x010a
        /*0652*/ 	.byte	0xff
	.zero		1


	//   ....[86]....
        /*0654*/ 	.word	0x00007000
        /*0658*/ 	.word	0x00000002
        /*065c*/ 	.word	0x00000040
        /*0660*/ 	.short	0x010a
        /*0662*/ 	.byte	0xff
	.zero		1


	//   ....[87]....
        /*0664*/ 	.word	0x00007380
        /*0668*/ 	.word	0x000000ff
        /*066c*/ 	.word	0x00000000
        /*0670*/ 	.short	0x0101
        /*0672*/ 	.byte	0x05
	.zero		1


	//   ....[88]....
        /*0674*/ 	.word	0x00007cb0
        /*0678*/ 	.word	0x00000002
        /*067c*/ 	.word	0x00000000
        /*0680*/ 	.short	0x0101
        /*0682*/ 	.byte	0xff
	.zero		1


	//   ....[89]....
        /*0684*/ 	.word	0x00007f60
        /*0688*/ 	.word	0x000000ff
        /*068c*/ 	.word	0x00000000
        /*0690*/ 	.short	0x0101
        /*0692*/ 	.byte	0x04
	.zero		1


	//   ....[90]....
        /*0694*/ 	.word	0x00007f80
        /*0698*/ 	.word	0x00000003
        /*069c*/ 	.word	0x000000f0
        /*06a0*/ 	.short	0x010a
        /*06a2*/ 	.byte	0xff
	.zero		1


	//   ....[91]....
        /*06a4*/ 	.word	0x00007fe0
        /*06a8*/ 	.word	0x00000000
        /*06ac*/ 	.word	0x00000020
        /*06b0*/ 	.short	0x010a
        /*06b2*/ 	.byte	0xff
	.zero		1


	//   ....[92]....
        /*06b4*/ 	.word	0x00008040
        /*06b8*/ 	.word	0x00000000
        /*06bc*/ 	.word	0x00000020
        /*06c0*/ 	.short	0x010a
        /*06c2*/ 	.byte	0xff
	.zero		1


	//   ....[93]....
        /*06c4*/ 	.word	0x00008090
        /*06c8*/ 	.word	0x00000003
        /*06cc*/ 	.word	0x00000080
        /*06d0*/ 	.short	0x010a
        /*06d2*/ 	.byte	0xff
	.zero		1


	//   ....[94]....
        /*06d4*/ 	.word	0x000080f0
        /*06d8*/ 	.word	0x00000000
        /*06dc*/ 	.word	0x00000000
        /*06e0*/ 	.short	0x010a
        /*06e2*/ 	.byte	0xff
	.zero		1


	//   ....[95]....
        /*06e4*/ 	.word	0x00008150
        /*06e8*/ 	.word	0x00000000
        /*06ec*/ 	.word	0x00000000
        /*06f0*/ 	.short	0x010a
        /*06f2*/ 	.byte	0xff
	.zero		1


	//   ....[96]....
        /*06f4*/ 	.word	0x000081b0
        /*06f8*/ 	.word	0x00000000
        /*06fc*/ 	.word	0x00000000
        /*0700*/ 	.short	0x010a
        /*0702*/ 	.byte	0xff
	.zero		1


	//   ....[97]....
        /*0704*/ 	.word	0x00008200
        /*0708*/ 	.word	0x00000002
        /*070c*/ 	.word	0x000000e0
        /*0710*/ 	.short	0x010a
        /*0712*/ 	.byte	0xff
	.zero		1


	//   ....[98]....
        /*0714*/ 	.word	0x00008260
        /*0718*/ 	.word	0x00000002
        /*071c*/ 	.word	0x00000090
        /*0720*/ 	.short	0x010a
        /*0722*/ 	.byte	0xff
	.zero		1


	//   ....[99]....
        /*0724*/ 	.word	0x000082b0
        /*0728*/ 	.word	0x00000002
        /*072c*/ 	.word	0x00000080
        /*0730*/ 	.short	0x010a
        /*0732*/ 	.byte	0xff
	.zero		1


	//   ....[100]....
        /*0734*/ 	.word	0x00008310
        /*0738*/ 	.word	0x00000000
        /*073c*/ 	.word	0x00000090
        /*0740*/ 	.short	0x010a
        /*0742*/ 	.byte	0xff
	.zero		1


	//   ....[101]....
        /*0744*/ 	.word	0x00008360
        /*0748*/ 	.word	0x00000000
        /*074c*/ 	.word	0x00000080
        /*0750*/ 	.short	0x010a
        /*0752*/ 	.byte	0xff
	.zero		1


	//   ....[102]....
        /*0754*/ 	.word	0x000083c0
        /*0758*/ 	.word	0x00000003
        /*075c*/ 	.word	0x000000c0
        /*0760*/ 	.short	0x010a
        /*0762*/ 	.byte	0xff
	.zero		1


	//   ....[103]....
        /*0764*/ 	.word	0x00008420
        /*0768*/ 	.word	0x00000000
        /*076c*/ 	.word	0x00000000
        /*0770*/ 	.short	0x010a
        /*0772*/ 	.byte	0xff
	.zero		1


	//   ....[104]....
        /*0774*/ 	.word	0x00008480
        /*0778*/ 	.word	0x00000000
        /*077c*/ 	.word	0x00000000
        /*0780*/ 	.short	0x010a
        /*0782*/ 	.byte	0xff
	.zero		1


	//   ....[105]....
        /*0784*/ 	.word	0x000084e0
        /*0788*/ 	.word	0x00000000
        /*078c*/ 	.word	0x00000000
        /*0790*/ 	.short	0x010a
        /*0792*/ 	.byte	0xff
	.zero		1


	//   ....[106]....
        /*0794*/ 	.word	0x00008540
        /*0798*/ 	.word	0x00000000
        /*079c*/ 	.word	0x00000000
        /*07a0*/ 	.short	0x010a
        /*07a2*/ 	.byte	0xff
	.zero		1


	//   ....[107]....
        /*07a4*/ 	.word	0x000085a0
        /*07a8*/ 	.word	0x00000000
        /*07ac*/ 	.word	0x00000000
        /*07b0*/ 	.short	0x010a
        /*07b2*/ 	.byte	0xff
	.zero		1


	//   ....[108]....
        /*07b4*/ 	.word	0x000085f0
        /*07b8*/ 	.word	0x0000000c
        /*07bc*/ 	.word	0x00000080
        /*07c0*/ 	.short	0x010a
        /*07c2*/ 	.byte	0xff
	.zero		1


	//   ....[109]....
        /*07c4*/ 	.word	0x00008650
        /*07c8*/ 	.word	0x00000000
        /*07cc*/ 	.word	0x00000078
        /*07d0*/ 	.short	0x010a
        /*07d2*/ 	.byte	0xff
	.zero		1


	//   ....[110]....
        /*07d4*/ 	.word	0x000086b0
        /*07d8*/ 	.word	0x00000000
        /*07dc*/ 	.word	0x00000058
        /*07e0*/ 	.short	0x010a
        /*07e2*/ 	.byte	0xff
	.zero		1


	//   ....[111]....
        /*07e4*/ 	.word	0x00008710
        /*07e8*/ 	.word	0x00000009
        /*07ec*/ 	.word	0x00000058
        /*07f0*/ 	.short	0x010a
        /*07f2*/ 	.byte	0xff
	.zero		1


	//   ....[112]....
        /*07f4*/ 	.word	0x00008770
        /*07f8*/ 	.word	0x00000000
        /*07fc*/ 	.word	0x00000000
        /*0800*/ 	.short	0x010a
        /*0802*/ 	.byte	0xff
	.zero		1


	//   ....[113]....
        /*0804*/ 	.word	0x000087d0
        /*0808*/ 	.word	0x00000000
        /*080c*/ 	.word	0x00000000
        /*0810*/ 	.short	0x010a
        /*0812*/ 	.byte	0xff
	.zero		1


	//   ....[114]....
        /*0814*/ 	.word	0x00008820
        /*0818*/ 	.word	0x00000000
        /*081c*/ 	.word	0x00000080
        /*0820*/ 	.short	0x010a
        /*0822*/ 	.byte	0xff
	.zero		1


	//   ....[115]....
        /*0824*/ 	.word	0x00008870
        /*0828*/ 	.word	0x00000000
        /*082c*/ 	.word	0x00000040
        /*0830*/ 	.short	0x010a
        /*0832*/ 	.byte	0xff
	.zero		1


	//   ....[116]....
        /*0834*/ 	.word	0x000088c0
        /*0838*/ 	.word	0x0000006c
        /*083c*/ 	.word	0x000000a0
        /*0840*/ 	.short	0x010a
        /*0842*/ 	.byte	0xff
	.zero		1


	//   ....[117]....
        /*0844*/ 	.word	0x00008910
        /*0848*/ 	.word	0x00000002
        /*084c*/ 	.word	0x00000040
        /*0850*/ 	.short	0x010a
        /*0852*/ 	.byte	0xff
	.zero		1


	//----- nvinfo : EIATTR_NUM_MBARRIERS
	.align		4
.L_47:
        /*0854*/ 	.byte	0x03, 0x38
        /*0856*/ 	.short	0x0020


	//----- nvinfo : EIATTR_EXIT_INSTR_OFFSETS
	.align		4
        /*0858*/ 	.byte	0x04, 0x1c
        /*085a*/ 	.short	(.L_49 - .L_48)


	//   ....[0]....
.L_48:
        /*085c*/ 	.word	0x00002ae0


	//   ....[1]....
        /*0860*/ 	.word	0x00002fd0


	//   ....[2]....
        /*0864*/ 	.word	0x00003030


	//   ....[3]....
        /*0868*/ 	.word	0x00004100


	//   ....[4]....
        /*086c*/ 	.word	0x000050d0


	//   ....[5]....
        /*0870*/ 	.word	0x00005110


	//   ....[6]....
        /*0874*/ 	.word	0x00007e50


	//   ....[7]....
        /*0878*/ 	.word	0x00007ed0


	//   ....[8]....
        /*087c*/ 	.word	0x00007f00


	//   ....[9]....
        /*0880*/ 	.word	0x00007f70


	//----- nvinfo : EIATTR_MAX_THREADS
	.align		4
.L_49:
        /*0884*/ 	.byte	0x04, 0x05
        /*0886*/ 	.short	(.L_51 - .L_50)
.L_50:
        /*0888*/ 	.word	0x00000100
        /*088c*/ 	.word	0x00000001
        /*0890*/ 	.word	0x00000001


	//----- nvinfo : EIATTR_CRS_STACK_SIZE
	.align		4
.L_51:
        /*0894*/ 	.byte	0x04, 0x1e
        /*0896*/ 	.short	(.L_53 - .L_52)
.L_52:
        /*0898*/ 	.word	0x00000000


	//----- nvinfo : EIATTR_CBANK_PARAM_SIZE
	.align		4
.L_53:
        /*089c*/ 	.byte	0x03, 0x19
        /*089e*/ 	.short	0x0800


	//----- nvinfo : EIATTR_PARAM_CBANK
	.align		4
        /*08a0*/ 	.byte	0x04, 0x0a
        /*08a2*/ 	.short	(.L_55 - .L_54)
	.align		4
.L_54:
        /*08a4*/ 	.word	index@(.nv.constant0._ZN7cutlass13device_kernelINS_4gemm6kernel13GemmUniversalIN4cute5tupleIJiiiiEEENS1_10collective13CollectiveMmaINS1_35MainloopSm100TmaUmmaWarpSpecializedILi4ELi2ELi4ENS5_IJNS4_1CILi1EEENSA_ILi2EEESB_EEEEENS5_IJNSA_ILi128EEENSA_ILi64EEESF_EEENS_10bfloat16_tENS5_IJlSB_lEEESI_SJ_NS4_8TiledMMAINS4_8MMA_AtomIJNS4_20SM100_MMA_F16BF16_SSISI_SI_fLi128ELi64ELNS4_4UMMA5MajorE0ELSO_0ELNSN_7ScaleInE0ELSP_0EEEEEENS4_6LayoutINS5_IJSB_SB_SB_EEENS5_IJNSA_ILi0EEESU_SU_EEEEENS5_IJNS4_10UnderscoreESX_SX_EEEEENS4_23SM90_TMA_LOAD_MULTICASTENS4_14ComposedLayoutINS4_7SwizzleILi3ELi4ELi3EEENS4_18smem_ptr_flag_bitsILi16EEENSS_INS5_IJNSA_ILi8EEESG_EEENS5_IJSG_SB_EEEEEEEvNS4_8identityENS4_13SM90_TMA_LOADES1A_vS1B_EENS_8epilogue10collective18CollectiveEpilogueINS1E_23Sm100TmaWarpSpecializedILi3ELi2ELi32ELb1ELb0EEEJSH_NS5_IJNSS_ISF_SB_EENSS_INSA_ILi32EEESB_EEEEESI_SJ_SI_SJ_NS1E_6fusion15FusionCallbacksIS1I_NS1N_17LinearCombinationISI_fSI_fLNS_15FloatRoundStyleE2EEESH_S1M_JEEENS4_5SM1004TMEM4LOAD26SM100_TMEM_LOAD_32dp32b32xES1C_NS11_INS12_ILi2ELi4ELi3EEES15_NSS_INS5_IJS16_S1K_EEENS5_IJS1K_SB_EEEEEEENS4_39AutoVectorizingCopyWithAssumedAlignmentILi128EEENS4_14SM90_TMA_STOREES21_S23_S23_EEEvvEEEEvNT_6ParamsE)
        /*08a8*/ 	.short	0x0380
        /*08aa*/ 	.short	0x0800


	//----- nvinfo : EIATTR_SW_WAR
	.align		4
.L_55:
        /*08ac*/ 	.byte	0x04, 0x36
        /*08ae*/ 	.short	(.L_57 - .L_56)
.L_56:
        /*08b0*/ 	.word	0x00000008
.L_57:


//--------------------- .nv.callgraph             --------------------------
	.section	.nv.callgraph,"",@"SHT_CUDA_CALLGRAPH"
	.align	4
	.sectionentsize	8
	.align		4
        /*0000*/ 	.word	0x00000000
	.align		4
        /*0004*/ 	.word	0xffffffff
	.align		4
        /*0008*/ 	.word	index@(_ZN7cutlass13device_kernelINS_4gemm6kernel13GemmUniversalIN4cute5tupleIJiiiiEEENS1_10collective13CollectiveMmaINS1_35MainloopSm100TmaUmmaWarpSpecializedILi4ELi2ELi4ENS5_IJNS4_1CILi1EEENSA_ILi2EEESB_EEEEENS5_IJNSA_ILi128EEENSA_ILi64EEESF_EEENS_10bfloat16_tENS5_IJlSB_lEEESI_SJ_NS4_8TiledMMAINS4_8MMA_AtomIJNS4_20SM100_MMA_F16BF16_SSISI_SI_fLi128ELi64ELNS4_4UMMA5MajorE0ELSO_0ELNSN_7ScaleInE0ELSP_0EEEEEENS4_6LayoutINS5_IJSB_SB_SB_EEENS5_IJNSA_ILi0EEESU_SU_EEEEENS5_IJNS4_10UnderscoreESX_SX_EEEEENS4_23SM90_TMA_LOAD_MULTICASTENS4_14ComposedLayoutINS4_7SwizzleILi3ELi4ELi3EEENS4_18smem_ptr_flag_bitsILi16EEENSS_INS5_IJNSA_ILi8EEESG_EEENS5_IJSG_SB_EEEEEEEvNS4_8identityENS4_13SM90_TMA_LOADES1A_vS1B_EENS_8epilogue10collective18CollectiveEpilogueINS1E_23Sm100TmaWarpSpecializedILi3ELi2ELi32ELb1ELb0EEEJSH_NS5_IJNSS_ISF_SB_EENSS_INSA_ILi32EEESB_EEEEESI_SJ_SI_SJ_NS1E_6fusion15FusionCallbacksIS1I_NS1N_17LinearCombinationISI_fSI_fLNS_15FloatRoundStyleE2EEESH_S1M_JEEENS4_5SM1004TMEM4LOAD26SM100_TMEM_LOAD_32dp32b32xES1C_NS11_INS12_ILi2ELi4ELi3EEES15_NSS_INS5_IJS16_S1K_EEENS5_IJS1K_SB_EEEEEEENS4_39AutoVectorizingCopyWithAssumedAlignmentILi128EEENS4_14SM90_TMA_STOREES21_S23_S23_EEEvvEEEEvNT_6ParamsE)
	.align		4
        /*000c*/ 	.word	index@(__assertfail)
	.align		4
        /*0010*/ 	.word	0x00000000
	.align		4
        /*0014*/ 	.word	0xfffffffe
	.align		4
        /*0018*/ 	.word	0x00000000
	.align		4
        /*001c*/ 	.word	0xfffffffd
	.align		4
        /*0020*/ 	.word	0x00000000
	.align		4
        /*0024*/ 	.word	0xfffffffc


//--------------------- .nv.constant4             --------------------------
	.section	.nv.constant4,"a",@progbits
	.align	8
	.align		8
.nv.constant4:
        /*0000*/ 	.dword	__assertfail
	.align		8
        /*0008*/ 	.dword	__unnamed_1
	.align		8
        /*0010*/ 	.dword	__unnamed_2
	.align		8
        /*0018*/ 	.dword	_ZN40_INTERNAL_ddbf53c7_4_k_cu_adc2e018_331364cuda3std3__45__cpo5beginE
	.align		8
        /*0020*/ 	.dword	_ZN40_INTERNAL_ddbf53c7_4_k_cu_adc2e018_331364cuda3std3__45__cpo3endE
	.align		8
        /*0028*/ 	.dword	_ZN40_INTERNAL_ddbf53c7_4_k_cu_adc2e018_331364cuda3std3__45__cpo6cbeginE
	.align		8
        /*0030*/ 	.dword	_ZN40_INTERNAL_ddbf53c7_4_k_cu_adc2e018_331364cuda3std3__45__cpo4cendE
	.align		8
        /*0038*/ 	.dword	_ZN40_INTERNAL_ddbf53c7_4_k_cu_adc2e018_331364cuda3std3__442_GLOBAL__N__ddbf53c7_4_k_cu_adc2e018_331366ignoreE
	.align		8
        /*0040*/ 	.dword	_ZN40_INTERNAL_ddbf53c7_4_k_cu_adc2e018_331364cuda3std3__419piecewise_constructE
	.align		8
        /*0048*/ 	.dword	_ZN40_INTERNAL_ddbf53c7_4_k_cu_adc2e018_331364cuda3std3__48in_placeE
	.align		8
        /*0050*/ 	.dword	_ZN40_INTERNAL_ddbf53c7_4_k_cu_adc2e018_331364cuda3std6ranges3__45__cpo4swapE
	.align		8
        /*0058*/ 	.dword	_ZN40_INTERNAL_ddbf53c7_4_k_cu_adc2e018_331364cuda3std6ranges3__45__cpo9iter_moveE
	.align		8
        /*0060*/ 	.dword	_ZN40_INTERNAL_ddbf53c7_4_k_cu_adc2e018_331364cute7productE
	.align		8
        /*0068*/ 	.dword	_ZN40_INTERNAL_ddbf53c7_4_k_cu_adc2e018_331364cute1_E
	.align		8
        /*0070*/ 	.dword	$str$25
	.align		8
        /*0078*/ 	.dword	$str$26
	.align		8
        /*0080*/ 	.dword	$str$27
	.align		8
        /*0088*/ 	.dword	$str$28


//--------------------- .text._ZN7cutlass13device_kernelINS_4gemm6kernel13GemmUniversalIN4cute5tupleIJiiiiEEENS1_10collective13CollectiveMmaINS1_35MainloopSm100TmaUmmaWarpSpecializedILi4ELi2ELi4ENS5_IJNS4_1CILi1EEENSA_ILi2EEESB_EEEEENS5_IJNSA_ILi128EEENSA_ILi64EEESF_EEENS_10bfloat16_tENS5_IJlSB_lEEESI_SJ_NS4_8TiledMMAINS4_8MMA_AtomIJNS4_20SM100_MMA_F16BF16_SSISI_SI_fLi128ELi64ELNS4_4UMMA5MajorE0ELSO_0ELNSN_7ScaleInE0ELSP_0EEEEEENS4_6LayoutINS5_IJSB_SB_SB_EEENS5_IJNSA_ILi0EEESU_SU_EEEEENS5_IJNS4_10UnderscoreESX_SX_EEEEENS4_23SM90_TMA_LOAD_MULTICASTENS4_14ComposedLayoutINS4_7SwizzleILi3ELi4ELi3EEENS4_18smem_ptr_flag_bitsILi16EEENSS_INS5_IJNSA_ILi8EEESG_EEENS5_IJSG_SB_EEEEEEEvNS4_8identityENS4_13SM90_TMA_LOADES1A_vS1B_EENS_8epilogue10collective18CollectiveEpilogueINS1E_23Sm100TmaWarpSpecializedILi3ELi2ELi32ELb1ELb0EEEJSH_NS5_IJNSS_ISF_SB_EENSS_INSA_ILi32EEESB_EEEEESI_SJ_SI_SJ_NS1E_6fusion15FusionCallbacksIS1I_NS1N_17LinearCombinationISI_fSI_fLNS_15FloatRoundStyleE2EEESH_S1M_JEEENS4_5SM1004TMEM4LOAD26SM100_TMEM_LOAD_32dp32b32xES1C_NS11_INS12_ILi2ELi4ELi3EEES15_NSS_INS5_IJS16_S1K_EEENS5_IJS1K_SB_EEEEEEENS4_39AutoVectorizingCopyWithAssumedAlignmentILi128EEENS4_14SM90_TMA_STOREES21_S23_S23_EEEvvEEEEvNT_6ParamsE --------------------------
	.section	.text._ZN7cutlass13device_kernelINS_4gemm6kernel13GemmUniversalIN4cute5tupleIJiiiiEEENS1_10collective13CollectiveMmaINS1_35MainloopSm100TmaUmmaWarpSpecializedILi4ELi2ELi4ENS5_IJNS4_1CILi1EEENSA_ILi2EEESB_EEEEENS5_IJNSA_ILi128EEENSA_ILi64EEESF_EEENS_10bfloat16_tENS5_IJlSB_lEEESI_SJ_NS4_8TiledMMAINS4_8MMA_AtomIJNS4_20SM100_MMA_F16BF16_SSISI_SI_fLi128ELi64ELNS4_4UMMA5MajorE0ELSO_0ELNSN_7ScaleInE0ELSP_0EEEEEENS4_6LayoutINS5_IJSB_SB_SB_EEENS5_IJNSA_ILi0EEESU_SU_EEEEENS5_IJNS4_10UnderscoreESX_SX_EEEEENS4_23SM90_TMA_LOAD_MULTICASTENS4_14ComposedLayoutINS4_7SwizzleILi3ELi4ELi3EEENS4_18smem_ptr_flag_bitsILi16EEENSS_INS5_IJNSA_ILi8EEESG_EEENS5_IJSG_SB_EEEEEEEvNS4_8identityENS4_13SM90_TMA_LOADES1A_vS1B_EENS_8epilogue10collective18CollectiveEpilogueINS1E_23Sm100TmaWarpSpecializedILi3ELi2ELi32ELb1ELb0EEEJSH_NS5_IJNSS_ISF_SB_EENSS_INSA_ILi32EEESB_EEEEESI_SJ_SI_SJ_NS1E_6fusion15FusionCallbacksIS1I_NS1N_17LinearCombinationISI_fSI_fLNS_15FloatRoundStyleE2EEESH_S1M_JEEENS4_5SM1004TMEM4LOAD26SM100_TMEM_LOAD_32dp32b32xES1C_NS11_INS12_ILi2ELi4ELi3EEES15_NSS_INS5_IJS16_S1K_EEENS5_IJS1K_SB_EEEEEEENS4_39AutoVectorizingCopyWithAssumedAlignmentILi128EEENS4_14SM90_TMA_STOREES21_S23_S23_EEEvvEEEEvNT_6ParamsE,"ax",@progbits
	.align	128
.text._ZN7cutlass13device_kernelINS_4gemm6kernel13GemmUniversalIN4cute5tupleIJiiiiEEENS1_10collective13CollectiveMmaINS1_35MainloopSm100TmaUmmaWarpSpecializedILi4ELi2ELi4ENS5_IJNS4_1CILi1EEENSA_ILi2EEESB_EEEEENS5_IJNSA_ILi128EEENSA_ILi64EEESF_EEENS_10bfloat16_tENS5_IJlSB_lEEESI_SJ_NS4_8TiledMMAINS4_8MMA_AtomIJNS4_20SM100_MMA_F16BF16_SSISI_SI_fLi128ELi64ELNS4_4UMMA5MajorE0ELSO_0ELNSN_7ScaleInE0ELSP_0EEEEEENS4_6LayoutINS5_IJSB_SB_SB_EEENS5_IJNSA_ILi0EEESU_SU_EEEEENS5_IJNS4_10UnderscoreESX_SX_EEEEENS4_23SM90_TMA_LOAD_MULTICASTENS4_14ComposedLayoutINS4_7SwizzleILi3ELi4ELi3EEENS4_18smem_ptr_flag_bitsILi16EEENSS_INS5_IJNSA_ILi8EEESG_EEENS5_IJSG_SB_EEEEEEEvNS4_8identityENS4_13SM90_TMA_LOADES1A_vS1B_EENS_8epilogue10collective18CollectiveEpilogueINS1E_23Sm100TmaWarpSpecializedILi3ELi2ELi32ELb1ELb0EEEJSH_NS5_IJNSS_ISF_SB_EENSS_INSA_ILi32EEESB_EEEEESI_SJ_SI_SJ_NS1E_6fusion15FusionCallbacksIS1I_NS1N_17LinearCombinationISI_fSI_fLNS_15FloatRoundStyleE2EEESH_S1M_JEEENS4_5SM1004TMEM4LOAD26SM100_TMEM_LOAD_32dp32b32xES1C_NS11_INS12_ILi2ELi4ELi3EEES15_NSS_INS5_IJS16_S1K_EEENS5_IJS1K_SB_EEEEEEENS4_39AutoVectorizingCopyWithAssumedAlignmentILi128EEENS4_14SM90_TMA_STOREES21_S23_S23_EEEvvEEEEvNT_6ParamsE:
        .type           _ZN7cutlass13device_kernelINS_4gemm6kernel13GemmUniversalIN4cute5tupleIJiiiiEEENS1_10collective13CollectiveMmaINS1_35MainloopSm100TmaUmmaWarpSpecializedILi4ELi2ELi4ENS5_IJNS4_1CILi1EEENSA_ILi2EEESB_EEEEENS5_IJNSA_ILi128EEENSA_ILi64EEESF_EEENS_10bfloat16_tENS5_IJlSB_lEEESI_SJ_NS4_8TiledMMAINS4_8MMA_AtomIJNS4_20SM100_MMA_F16BF16_SSISI_SI_fLi128ELi64ELNS4_4UMMA5MajorE0ELSO_0ELNSN_7ScaleInE0ELSP_0EEEEEENS4_6LayoutINS5_IJSB_SB_SB_EEENS5_IJNSA_ILi0EEESU_SU_EEEEENS5_IJNS4_10UnderscoreESX_SX_EEEEENS4_23SM90_TMA_LOAD_MULTICASTENS4_14ComposedLayoutINS4_7SwizzleILi3ELi4ELi3EEENS4_18smem_ptr_flag_bitsILi16EEENSS_INS5_IJNSA_ILi8EEESG_EEENS5_IJSG_SB_EEEEEEEvNS4_8identityENS4_13SM90_TMA_LOADES1A_vS1B_EENS_8epilogue10collective18CollectiveEpilogueINS1E_23Sm100TmaWarpSpecializedILi3ELi2ELi32ELb1ELb0EEEJSH_NS5_IJNSS_ISF_SB_EENSS_INSA_ILi32EEESB_EEEEESI_SJ_SI_SJ_NS1E_6fusion15FusionCallbacksIS1I_NS1N_17LinearCombinationISI_fSI_fLNS_15FloatRoundStyleE2EEESH_S1M_JEEENS4_5SM1004TMEM4LOAD26SM100_TMEM_LOAD_32dp32b32xES1C_NS11_INS12_ILi2ELi4ELi3EEES15_NSS_INS5_IJS16_S1K_EEENS5_IJS1K_SB_EEEEEEENS4_39AutoVectorizingCopyWithAssumedAlignmentILi128EEENS4_14SM90_TMA_STOREES21_S23_S23_EEEvvEEEEvNT_6ParamsE,@function
        .size           _ZN7cutlass13device_kernelINS_4gemm6kernel13GemmUniversalIN4cute5tupleIJiiiiEEENS1_10collective13CollectiveMmaINS1_35MainloopSm100TmaUmmaWarpSpecializedILi4ELi2ELi4ENS5_IJNS4_1CILi1EEENSA_ILi2EEESB_EEEEENS5_IJNSA_ILi128EEENSA_ILi64EEESF_EEENS_10bfloat16_tENS5_IJlSB_lEEESI_SJ_NS4_8TiledMMAINS4_8MMA_AtomIJNS4_20SM100_MMA_F16BF16_SSISI_SI_fLi128ELi64ELNS4_4UMMA5MajorE0ELSO_0ELNSN_7ScaleInE0ELSP_0EEEEEENS4_6LayoutINS5_IJSB_SB_SB_EEENS5_IJNSA_ILi0EEESU_SU_EEEEENS5_IJNS4_10UnderscoreESX_SX_EEEEENS4_23SM90_TMA_LOAD_MULTICASTENS4_14ComposedLayoutINS4_7SwizzleILi3ELi4ELi3EEENS4_18smem_ptr_flag_bitsILi16EEENSS_INS5_IJNSA_ILi8EEESG_EEENS5_IJSG_SB_EEEEEEEvNS4_8identityENS4_13SM90_TMA_LOADES1A_vS1B_EENS_8epilogue10collective18CollectiveEpilogueINS1E_23Sm100TmaWarpSpecializedILi3ELi2ELi32ELb1ELb0EEEJSH_NS5_IJNSS_ISF_SB_EENSS_INSA_ILi32EEESB_EEEEESI_SJ_SI_SJ_NS1E_6fusion15FusionCallbacksIS1I_NS1N_17LinearCombinationISI_fSI_fLNS_15FloatRoundStyleE2EEESH_S1M_JEEENS4_5SM1004TMEM4LOAD26SM100_TMEM_LOAD_32dp32b32xES1C_NS11_INS12_ILi2ELi4ELi3EEES15_NSS_INS5_IJS16_S1K_EEENS5_IJS1K_SB_EEEEEEENS4_39AutoVectorizingCopyWithAssumedAlignmentILi128EEENS4_14SM90_TMA_STOREES21_S23_S23_EEEvvEEEEvNT_6ParamsE,(.L_x_161 - _ZN7cutlass13device_kernelINS_4gemm6kernel13GemmUniversalIN4cute5tupleIJiiiiEEENS1_10collective13CollectiveMmaINS1_35MainloopSm100TmaUmmaWarpSpecializedILi4ELi2ELi4ENS5_IJNS4_1CILi1EEENSA_ILi2EEESB_EEEEENS5_IJNSA_ILi128EEENSA_ILi64EEESF_EEENS_10bfloat16_tENS5_IJlSB_lEEESI_SJ_NS4_8TiledMMAINS4_8MMA_AtomIJNS4_20SM100_MMA_F16BF16_SSISI_SI_fLi128ELi64ELNS4_4UMMA5MajorE0ELSO_0ELNSN_7ScaleInE0ELSP_0EEEEEENS4_6LayoutINS5_IJSB_SB_SB_EEENS5_IJNSA_ILi0EEESU_SU_EEEEENS5_IJNS4_10UnderscoreESX_SX_EEEEENS4_23SM90_TMA_LOAD_MULTICASTENS4_14ComposedLayoutINS4_7SwizzleILi3ELi4ELi3EEENS4_18smem_ptr_flag_bitsILi16EEENSS_INS5_IJNSA_ILi8EEESG_EEENS5_IJSG_SB_EEEEEEEvNS4_8identityENS4_13SM90_TMA_LOADES1A_vS1B_EENS_8epilogue10collective18CollectiveEpilogueINS1E_23Sm100TmaWarpSpecializedILi3ELi2ELi32ELb1ELb0EEEJSH_NS5_IJNSS_ISF_SB_EENSS_INSA_ILi32EEESB_EEEEESI_SJ_SI_SJ_NS1E_6fusion15FusionCallbacksIS1I_NS1N_17LinearCombinationISI_fSI_fLNS_15FloatRoundStyleE2EEESH_S1M_JEEENS4_5SM1004TMEM4LOAD26SM100_TMEM_LOAD_32dp32b32xES1C_NS11_INS12_ILi2ELi4ELi3EEES15_NSS_INS5_IJS16_S1K_EEENS5_IJS1K_SB_EEEEEEENS4_39AutoVectorizingCopyWithAssumedAlignmentILi128EEENS4_14SM90_TMA_STOREES21_S23_S23_EEEvvEEEEvNT_6ParamsE)
        .other          _ZN7cutlass13device_kernelINS_4gemm6kernel13GemmUniversalIN4cute5tupleIJiiiiEEENS1_10collective13CollectiveMmaINS1_35MainloopSm100TmaUmmaWarpSpecializedILi4ELi2ELi4ENS5_IJNS4_1CILi1EEENSA_ILi2EEESB_EEEEENS5_IJNSA_ILi128EEENSA_ILi64EEESF_EEENS_10bfloat16_tENS5_IJlSB_lEEESI_SJ_NS4_8TiledMMAINS4_8MMA_AtomIJNS4_20SM100_MMA_F16BF16_SSISI_SI_fLi128ELi64ELNS4_4UMMA5MajorE0ELSO_0ELNSN_7ScaleInE0ELSP_0EEEEEENS4_6LayoutINS5_IJSB_SB_SB_EEENS5_IJNSA_ILi0EEESU_SU_EEEEENS5_IJNS4_10UnderscoreESX_SX_EEEEENS4_23SM90_TMA_LOAD_MULTICASTENS4_14ComposedLayoutINS4_7SwizzleILi3ELi4ELi3EEENS4_18smem_ptr_flag_bitsILi16EEENSS_INS5_IJNSA_ILi8EEESG_EEENS5_IJSG_SB_EEEEEEEvNS4_8identityENS4_13SM90_TMA_LOADES1A_vS1B_EENS_8epilogue10collective18CollectiveEpilogueINS1E_23Sm100TmaWarpSpecializedILi3ELi2ELi32ELb1ELb0EEEJSH_NS5_IJNSS_ISF_SB_EENSS_INSA_ILi32EEESB_EEEEESI_SJ_SI_SJ_NS1E_6fusion15FusionCallbacksIS1I_NS1N_17LinearCombinationISI_fSI_fLNS_15FloatRoundStyleE2EEESH_S1M_JEEENS4_5SM1004TMEM4LOAD26SM100_TMEM_LOAD_32dp32b32xES1C_NS11_INS12_ILi2ELi4ELi3EEES15_NSS_INS5_IJS16_S1K_EEENS5_IJS1K_SB_EEEEEEENS4_39AutoVectorizingCopyWithAssumedAlignmentILi128EEENS4_14SM90_TMA_STOREES21_S23_S23_EEEvvEEEEvNT_6ParamsE,@"STO_CUDA_ENTRY STV_DEFAULT"
_ZN7cutlass13device_kernelINS_4gemm6kernel13GemmUniversalIN4cute5tupleIJiiiiEEENS1_10collective13CollectiveMmaINS1_35MainloopSm100TmaUmmaWarpSpecializedILi4ELi2ELi4ENS5_IJNS4_1CILi1EEENSA_ILi2EEESB_EEEEENS5_IJNSA_ILi128EEENSA_ILi64EEESF_EEENS_10bfloat16_tENS5_IJlSB_lEEESI_SJ_NS4_8TiledMMAINS4_8MMA_AtomIJNS4_20SM100_MMA_F16BF16_SSISI_SI_fLi128ELi64ELNS4_4UMMA5MajorE0ELSO_0ELNSN_7ScaleInE0ELSP_0EEEEEENS4_6LayoutINS5_IJSB_SB_SB_EEENS5_IJNSA_ILi0EEESU_SU_EEEEENS5_IJNS4_10UnderscoreESX_SX_EEEEENS4_23SM90_TMA_LOAD_MULTICASTENS4_14ComposedLayoutINS4_7SwizzleILi3ELi4ELi3EEENS4_18smem_ptr_flag_bitsILi16EEENSS_INS5_IJNSA_ILi8EEESG_EEENS5_IJSG_SB_EEEEEEEvNS4_8identityENS4_13SM90_TMA_LOADES1A_vS1B_EENS_8epilogue10collective18CollectiveEpilogueINS1E_23Sm100TmaWarpSpecializedILi3ELi2ELi32ELb1ELb0EEEJSH_NS5_IJNSS_ISF_SB_EENSS_INSA_ILi32EEESB_EEEEESI_SJ_SI_SJ_NS1E_6fusion15FusionCallbacksIS1I_NS1N_17LinearCombinationISI_fSI_fLNS_15FloatRoundStyleE2EEESH_S1M_JEEENS4_5SM1004TMEM4LOAD26SM100_TMEM_LOAD_32dp32b32xES1C_NS11_INS12_ILi2ELi4ELi3EEES15_NSS_INS5_IJS16_S1K_EEENS5_IJS1K_SB_EEEEEEENS4_39AutoVectorizingCopyWithAssumedAlignmentILi128EEENS4_14SM90_TMA_STOREES21_S23_S23_EEEvvEEEEvNT_6ParamsE:
[----:B------:R-:W1:Y:S01]  /*0000*/  LDC R1, c[0x0][0x37c] ;  /* 0x0000df00ff017b82 */ /* 0x000e620000000800 */
[----:B------:R-:W2:Y:S01]  /*0010*/  S2R R91, SR_TID.X ;  /* 0x00000000005b7919 */ /* 0x000ea20000002100 */
[----:B------:R-:W3:Y:S01]  /*0020*/  LDCU.64 UR8, c[0x0][0x890] ;  /* 0x00011200ff0877ac */ /* 0x000ee20008000a00 */
[----:B------:R-:W-:Y:S02]  /*0030*/  PRMT R84, RZ, 0x7610, R84 ;  /* 0x00007610ff547816 */ /* 0x000fe40000000054 */
[----:B------:R-:W-:Y:S01]  /*0040*/  ELECT P3, URZ, PT ;  /* 0x0000000000ff782f */ /* 0x000fe20003860000 */
[----:B---3--:R-:W-:-:S04]  /*0050*/  UISETP.NE.U32.AND UP0, UPT, UR8, URZ, UPT ;  /* 0x000000ff0800728c */ /* 0x008fc8000bf05070 */
[----:B------:R-:W-:Y:S01]  /*0060*/  UISETP.NE.AND.EX UP0, UPT, UR9, URZ, UPT, UP0 ;  /* 0x000000ff0900728c */ /* 0x000fe2000bf05300 */
[----:B--2---:R-:W-:-:S05]  /*0070*/  SHF.R.U32.HI R85, RZ, 0x5, R91 ;  /* 0x00000005ff557819 */ /* 0x004fca000001165b */
[----:B------:R-:W2:Y:S02]  /*0080*/  SHFL.IDX PT, R0, R85, RZ, 0x1f ;  /* 0x00001fff55007589 */ /* 0x000ea400000e0000 */
[----:B--2---:R-:W-:Y:S01]  /*0090*/  R2UR UR22, R0 ;  /* 0x00000000001672ca */ /* 0x004fe200000e0000 */
[----:B-1----:R-:W-:-:S14]  /*00a0*/  BRA.U UP0, `(.L_x_0) ;  /* 0x0000000100307547 */ /* 0x002fdc000b800000 */
[----:B------:R-:W1:Y:S02]  /*00b0*/  LDCU.64 UR4, c[0x0][0x888] ;  /* 0x00011100ff0477ac */ /* 0x000e640008000a00 */
[----:B-1----:R-:W-:-:S04]  /*00c0*/  UISETP.NE.U32.AND UP0, UPT, UR4, URZ, UPT ;  /* 0x000000ff0400728c */ /* 0x002fc8000bf05070 */
[----:B------:R-:W-:-:S09]  /*00d0*/  UISETP.NE.AND.EX UP0, UPT, UR5, URZ, UPT, UP0 ;  /* 0x000000ff0500728c */ /* 0x000fd2000bf05300 */
[----:B------:R-:W-:Y:S05]  /*00e0*/  BRA.U !UP0, `(.L_x_1) ;  /* 0x0000000108147547 */ /* 0x000fea000b800000 */
[----:B------:R-:W1:Y:S01]  /*00f0*/  LDC.64 R2, c[0x0][0x888] ;  /* 0x00022200ff027b82 */ /* 0x000e620000000a00 */
[----:B------:R-:W1:Y:S02]  /*0100*/  LDCU.64 UR4, c[0x0][0x358] ;  /* 0x00006b00ff0477ac */ /* 0x000e640008000a00 */
[----:B-1----:R1:W5:Y:S01]  /*0110*/  LDG.E R41, desc[UR4][R2.64] ;  /* 0x0000000402297981 */ /* 0x002362000c1e1900 */
[----:B------:R-:W-:Y:S01]  /*0120*/  HFMA2 R84, -RZ, RZ, 0, 5.9604644775390625e-08 ;  /* 0x00000001ff547431 */ /* 0x000fe200000001ff */
[----:B------:R-:W-:Y:S05]  /*0130*/  BRA `(.L_x_0) ;  /* 0x00000000000c7947 */ /* 0x000fea0003800000 */
.L_x_1:
[----:B------:R-:W1:Y:S01]  /*0140*/  LDCU UR4, c[0x0][0x880] ;  /* 0x00011000ff0477ac */ /* 0x000e620008000800 */
[----:B------:R-:W-:Y:S01]  /*0150*/  HFMA2 R84, -RZ, RZ, 0, 5.9604644775390625e-08 ;  /* 0x00000001ff547431 */ /* 0x000fe200000001ff */
[----:B-1----:R-:W-:-:S07]  /*0160*/  MOV R41, UR4 ;  /* 0x0000000400297c02 */ /* 0x002fce0008000f00 */
.L_x_0:
[----:B------:R-:W2:Y:S02]  /*0170*/  LDCU.64 UR4, c[0x0][0x8b0] ;  /* 0x00011600ff0477ac */ /* 0x000ea40008000a00 */
[----:B--2---:R-:W-:-:S04]  /*0180*/  UISETP.NE.U32.AND UP0, UPT, UR4, URZ, UPT ;  /* 0x000000ff0400728c */ /* 0x004fc8000bf05070 */
[----:B------:R-:W-:-:S09]  /*0190*/  UISETP.NE.AND.EX UP0, UPT, UR5, URZ, UPT, UP0 ;  /* 0x000000ff0500728c */ /* 0x000fd2000bf05300 */
[----:B------:R-:W-:Y:S05]  /*01a0*/  BRA.U UP0, `(.L_x_2) ;  /* 0x0000000100287547 */ /* 0x000fea000b800000 */
[----:B------:R-:W2:Y:S02]  /*01b0*/  LDCU.64 UR4, c[0x0][0x8a8] ;  /* 0x00011500ff0477ac */ /* 0x000ea40008000a00 */
[----:B--2---:R-:W-:-:S04]  /*01c0*/  UISETP.NE.U32.AND UP0, UPT, UR4, URZ, UPT ;  /* 0x000000ff0400728c */ /* 0x004fc8000bf05070 */
[----:B------:R-:W-:-:S09]  /*01d0*/  UISETP.NE.AND.EX UP0, UPT, UR5, URZ, UPT, UP0 ;  /* 0x000000ff0500728c */ /* 0x000fd2000bf05300 */
[----:B------:R-:W-:Y:S05]  /*01e0*/  BRA.U !UP0, `(.L_x_3) ;  /* 0x0000000108107547 */ /* 0x000fea000b800000 */
[----:B------:R-:W2:Y:S01]  /*01f0*/  LDC.64 R38, c[0x0][0x8a8] ;  /* 0x00022a00ff267b82 */ /* 0x000ea20000000a00 */
[----:B------:R-:W2:Y:S02]  /*0200*/  LDCU.64 UR4, c[0x0][0x358] ;  /* 0x00006b00ff0477ac */ /* 0x000ea40008000a00 */
[----:B--2---:R2:W5:Y:S01]  /*0210*/  LDG.E R38, desc[UR4][R38.64] ;  /* 0x0000000426267981 */ /* 0x004562000c1e1900 */
[----:B------:R-:W-:Y:S05]  /*0220*/  BRA `(.L_x_2) ;  /* 0x0000000000087947 */ /* 0x000fea0003800000 */
.L_x_3:
[----:B------:R-:W2:Y:S02]  /*0230*/  LDCU UR4, c[0x0][0x8a0] ;  /* 0x00011400ff0477ac */ /* 0x000ea40008000800 */
[----:B--2---:R-:W-:Y:S02]  /*0240*/  MOV R38, UR4 ;  /* 0x0000000400267c02 */ /* 0x004fe40008000f00 */
.L_x_2:
[----:B------:R-:W-:Y:S01]  /*0250*/  IMAD.U32 R0, RZ, RZ, UR22 ;  /* 0x00000016ff007e24 */ /* 0x000fe2000f8e00ff */
[----:B------:R-:W-:Y:S04]  /*0260*/  BSSY.RECONVERGENT B0, `(.L_x_4) ;  /* 0x000000c000007945 */ /* 0x000fe80003800200 */
[C---:B------:R-:W-:Y:S02]  /*0270*/  ISETP.NE.OR P1, PT, R0.reuse, 0x1, !P3 ;  /* 0x000000010000780c */ /* 0x040fe40005f25670 */
[----:B------:R-:W-:-:S11]  /*0280*/  ISETP.NE.OR P0, PT, R0, 0x3, !P3 ;  /* 0x000000030000780c */ /* 0x000fd60005f05670 */
[----:B------:R-:W-:Y:S05]  /*0290*/  @P1 BRA `(.L_x_5) ;  /* 0x0000000000201947 */ /* 0x000fea0003800000 */
[----:B------:R-:W3:Y:S02]  /*02a0*/  LDCU.64 UR4, c[0x0][0x348] ;  /* 0x00006900ff0477ac */ /* 0x000ee40008000a00 */
[----:B---3--:R-:W-:Y:S02]  /*02b0*/  UIADD3 UR6, UP1, UPT, UR4, 0x80, URZ ;  /* 0x0000008004067890 */ /* 0x008fe4000ff3e0ff */
[----:B------:R-:W-:Y:S02]  /*02c0*/  UIADD3 UR4, UP0, UPT, UR4, 0x180, URZ ;  /* 0x0000018004047890 */ /* 0x000fe4000ff1e0ff */
[----:B------:R-:W-:Y:S02]  /*02d0*/  UIADD3.X UR7, UPT, UPT, URZ, UR5, URZ, UP1, !UPT ;  /* 0x00000005ff077290 */ /* 0x000fe40008ffe4ff */
[----:B------:R-:W-:-:S07]  /*02e0*/  UIADD3.X UR5, UPT, UPT, URZ, UR5, URZ, UP0, !UPT ;  /* 0x00000005ff057290 */ /* 0x000fce00087fe4ff */
[----:B------:R3:W-:Y:S02]  /*02f0*/  UTMACCTL.PF [UR6] ;  /* 0x00000000060079b9 */ /* 0x0007e40008040000 */
[----:B------:R3:W-:Y:S02]  /*0300*/  UTMACCTL.PF [UR4] ;  /* 0x00000000040079b9 */ /* 0x0007e40008040000 */
[----:B---3--:R-:W-:Y:S01]  /*0310*/  NOP ;  /* 0x0000000000007918 */ /* 0x008fe20000000000 */
.L_x_5:
[----:B------:R-:W-:Y:S05]  /*0320*/  BSYNC.RECONVERGENT B0 ;  /* 0x0000000000007941 */ /* 0x000fea0003800200 */
.L_x_4:
[----:B------:R-:W-:Y:S04]  /*0330*/  BSSY.RECONVERGENT B0, `(.L_x_6) ;  /* 0x000000a000007945 */ /* 0x000fe80003800200 */
        /* <DEDUP_REMOVED lines=9> */
.L_x_7:
[----:B------:R-:W-:Y:S05]  /*03d0*/  BSYNC.RECONVERGENT B0 ;  /* 0x0000000000007941 */ /* 0x000fea0003800200 */
.L_x_6:
[----:B------:R-:W3:Y:S01]  /*03e0*/  LDCU.64 UR4, c[0x0][0x888] ;  /* 0x00011100ff0477ac */ /* 0x000ee20008000a00 */
[----:B------:R-:W-:Y:S02]  /*03f0*/  UISETP.EQ.U32.AND UP1, UPT, UR8, URZ, UPT ;  /* 0x000000ff0800728c */ /* 0x000fe4000bf22070 */
[----:B------:R-:W-:Y:S02]  /*0400*/  UPLOP3.LUT UP3, UPT, UPT, UPT, UPT, 0x80, 0x8 ;  /* 0x000000000008789c */ /* 0x000fe40003f6f070 */
[----:B---3--:R-:W-:-:S04]  /*0410*/  UISETP.NE.U32.AND UP0, UPT, UR4, URZ, UPT ;  /* 0x000000ff0400728c */ /* 0x008fc8000bf05070 */
[----:B------:R-:W-:-:S04]  /*0420*/  UISETP.NE.AND.EX UP0, UPT, UR5, URZ, UPT, UP0 ;  /* 0x000000ff0500728c */ /* 0x000fc8000bf05300 */
[----:B------:R-:W-:-:S04]  /*0430*/  UISETP.EQ.OR.EX UP2, UPT, UR9, URZ, !UP0, UP1 ;  /* 0x000000ff0900728c */ /* 0x000fc8000c742710 */
[----:B------:R-:W-:-:S06]  /*0440*/  UP2UR UR4, UPR, URZ, 0x4 ;  /* 0x00000004ff047883 */ /* 0x000fcc0008000000 */
[----:B------:R-:W-:Y:S01]  /*0450*/  MOV R88, UR4 ;  /* 0x0000000400587c02 */ /* 0x000fe20008000f00 */
[----:B------:R-:W-:Y:S06]  /*0460*/  BRA.U !UP2, `(.L_x_8) ;  /* 0x000000010a207547 */ /* 0x000fec000b800000 */
[----:B------:R-:W-:Y:S01]  /*0470*/  UISETP.NE.U32.AND UP1, UPT, UR8, URZ, UPT ;  /* 0x000000ff0800728c */ /* 0x000fe2000bf25070 */
[----:B-----5:R-:W-:Y:S01]  /*0480*/  FSETP.NEU.AND P0, PT, R41, RZ, PT ;  /* 0x000000ff2900720b */ /* 0x020fe20003f0d000 */
[----:B------:R-:W-:Y:S02]  /*0490*/  USEL UR4, URZ, 0xffffffff, UP0 ;  /* 0xffffffffff047887 */ /* 0x000fe40008000000 */
[----:B------:R-:W-:-:S10]  /*04a0*/  UISETP.NE.AND.EX UP1, UPT, UR9, URZ, UPT, UP1 ;  /* 0x000000ff0900728c */ /* 0x000fd4000bf25310 */
[----:B------:R-:W-:Y:S01]  /*04b0*/  VOTEU.ANY UP0, P0 ;  /* 0x0000000000ff7886 */ /* 0x000fe20000000100 */
[----:B------:R-:W-:-:S04]  /*04c0*/  @!UP1 USEL UR4, URZ, 0xffffffff, UP0 ;  /* 0xffffffffff049887 */ /* 0x000fc80008000000 */
[----:B------:R-:W-:-:S04]  /*04d0*/  ULOP3.LUT UR4, UR4, 0x1, URZ, 0xc0, !UPT ;  /* 0x0000000104047892 */ /* 0x000fc8000f8ec0ff */
[----:B------:R-:W-:-:S11]  /*04e0*/  UISETP.NE.U32.AND UP3, UPT, UR4, 0x1, UPT ;  /* 0x000000010400788c */ /* 0x000fd6000bf65070 */
.L_x_8:
[----:B-1----:R-:W1:Y:S01]  /*04f0*/  SHFL.IDX PT, R2, R85, RZ, 0x1f ;  /* 0x00001fff55027589 */ /* 0x002e6200000e0000 */
[----:B------:R-:W-:-:S04]  /*0500*/  UISETP.NE.AND UP0, UPT, UR22, 0x2, UPT ;  /* 0x000000021600788c */ /* 0x000fc8000bf05270 */
[----:B------:R-:W-:Y:S01]  /*0510*/  USEL UR37, URZ, 0x1, UP0 ;  /* 0x00000001ff257887 */ /* 0x000fe20008000000 */
[----:B-1----:R-:W-:-:S13]  /*0520*/  ISETP.NE.AND P0, PT, R2, RZ, PT ;  /* 0x000000ff0200720c */ /* 0x002fda0003f05270 */
[----:B------:R-:W-:Y:S05]  /*0530*/  @P0 BRA `(.L_x_9) ;  /* 0x0000000000580947 */ /* 0x000fea0003800000 */
[----:B------:R-:W1:Y:S01]  /*0540*/  S2UR UR4, SR_CgaCtaId ;  /* 0x00000000000479c3 */ /* 0x000e620000008800 */
[----:B------:R-:W-:Y:S01]  /*0550*/  UMOV UR5, 0x400 ;  /* 0x0000040000057882 */ /* 0x000fe20000000000 */
[----:B------:R-:W-:Y:S01]  /*0560*/  UMOV UR8, 0x1 ;  /* 0x0000000100087882 */ /* 0x000fe20000000000 */
[----:B------:R-:W-:Y:S01]  /*0570*/  UMOV UR6, 0x2 ;  /* 0x0000000200067882 */ /* 0x000fe20000000000 */
[----:B------:R-:W-:-:S04]  /*0580*/  UIADD3 UR8, UPT, UPT, -UR8, 0x100000, URZ ;  /* 0x0010000008087890 */ /* 0x000fc8000fffe1ff */
[----:B------:R-:W-:Y:S02]  /*0590*/  USHF.L.U32 UR9, UR8, 0xb, URZ ;  /* 0x0000000b08097899 */ /* 0x000fe400080006ff */
[----:B------:R-:W-:Y:S02]  /*05a0*/  USHF.L.U32 UR8, UR8, 0x1, URZ ;  /* 0x0000000108087899 */ /* 0x000fe400080006ff */
[----:B------:R-:W-:-:S04]  /*05b0*/  UIADD3 UR6, UPT, UPT, -UR6, 0x100000, URZ ;  /* 0x0010000006067890 */ /* 0x000fc8000fffe1ff */
[----:B------:R-:W-:Y:S02]  /*05c0*/  USHF.L.U32 UR7, UR6, 0xb, URZ ;  /* 0x0000000b06077899 */ /* 0x000fe400080006ff */
[----:B------:R-:W-:Y:S01]  /*05d0*/  USHF.L.U32 UR6, UR6, 0x1, URZ ;  /* 0x0000000106067899 */ /* 0x000fe200080006ff */
[----:B------:R-:W-:Y:S01]  /*05e0*/  ELECT P0, URZ, PT ;  /* 0x0000000000ff782f */ /* 0x000fe20003800000 */
[----:B-1----:R-:W-:Y:S01]  /*05f0*/  ULEA UR4, UR4, UR5, 0x18 ;  /* 0x0000000504047291 */ /* 0x002fe2000f8ec0ff */
[----:B------:R-:W1:Y:S11]  /*0600*/  FENCE.VIEW.ASYNC.S ;  /* 0x00000000000073c6 */ /* 0x000e760000000000 */
[----:B-1----:R1:W3:Y:S01]  /*0610*/  SYNCS.EXCH.64 URZ, [UR4], UR8 ;  /* 0x0000000804ff75b2 */ /* 0x0022e20008000100 */
[----:B------:R1:W4:Y:S01]  /*0620*/  SYNCS.EXCH.64 URZ, [UR4+0x20], UR6 ;  /* 0x0000200604ff75b2 */ /* 0x0003220008000100 */
[----:B------:R1:W1:Y:S01]  /*0630*/  SYNCS.EXCH.64 URZ, [UR4+0x8], UR8 ;  /* 0x0000080804ff75b2 */ /* 0x0002620008000100 */
[----:B------:R1:W1:Y:S01]  /*0640*/  SYNCS.EXCH.64 URZ, [UR4+0x28], UR6 ;  /* 0x0000280604ff75b2 */ /* 0x0002620008000100 */
[----:B------:R1:W1:Y:S01]  /*0650*/  SYNCS.EXCH.64 URZ, [UR4+0x10], UR8 ;  /* 0x0000100804ff75b2 */ /* 0x0002620008000100 */
[----:B------:R1:W1:Y:S01]  /*0660*/  SYNCS.EXCH.64 URZ, [UR4+0x30], UR6 ;  /* 0x0000300604ff75b2 */ /* 0x0002620008000100 */
[----:B------:R1:W1:Y:S01]  /*0670*/  SYNCS.EXCH.64 URZ, [UR4+0x18], UR8 ;  /* 0x0000180804ff75b2 */ /* 0x0002620008000100 */
[----:B------:R1:W1:Y:S01]  /*0680*/  SYNCS.EXCH.64 URZ, [UR4+0x38], UR6 ;  /* 0x0000380604ff75b2 */ /* 0x0002620008000100 */
[----:B------:R-:W-:Y:S01]  /*0690*/  NOP ;  /* 0x0000000000007918 */ /* 0x000fe20000000000 */
.L_x_9:
[----:B------:R-:W2:Y:S01]  /*06a0*/  SHFL.IDX PT, R2, R85, RZ, 0x1f ;  /* 0x00001fff55027589 */ /* 0x000ea200000e0000 */
[----:B------:R-:W-:Y:S01]  /*06b0*/  NOP ;  /* 0x0000000000007918 */ /* 0x000fe20000000000 */
[----:B--2---:R-:W-:-:S13]  /*06c0*/  ISETP.NE.AND P0, PT, R2, 0x1, PT ;  /* 0x000000010200780c */ /* 0x004fda0003f05270 */
[----:B------:R-:W-:Y:S05]  /*06d0*/  @P0 BRA `(.L_x_10) ;  /* 0x0000000000500947 */ /* 0x000fea0003800000 */
[----:B-1----:R-:W1:Y:S01]  /*06e0*/  S2UR UR4, SR_CgaCtaId ;  /* 0x00000000000479c3 */ /* 0x002e620000008800 */
        /* <DEDUP_REMOVED lines=12> */
[----:B-1----:R2:W1:Y:S01]  /*07b0*/  SYNCS.EXCH.64 URZ, [UR4+0x40], UR8 ;  /* 0x0000400804ff75b2 */ /* 0x0024620008000100 */
[----:B------:R2:W1:Y:S01]  /*07c0*/  SYNCS.EXCH.64 URZ, [UR4+0x58], UR6 ;  /* 0x0000580604ff75b2 */ /* 0x0004620008000100 */
[----:B------:R2:W1:Y:S01]  /*07d0*/  SYNCS.EXCH.64 URZ, [UR4+0x48], UR8 ;  /* 0x0000480804ff75b2 */ /* 0x0004620008000100 */
[----:B------:R2:W1:Y:S01]  /*07e0*/  SYNCS.EXCH.64 URZ, [UR4+0x60], UR6 ;  /* 0x0000600604ff75b2 */ /* 0x0004620008000100 */
[----:B------:R2:W1:Y:S01]  /*07f0*/  SYNCS.EXCH.64 URZ, [UR4+0x50], UR8 ;  /* 0x0000500804ff75b2 */ /* 0x0004620008000100 */
[----:B------:R2:W1:Y:S02]  /*0800*/  SYNCS.EXCH.64 URZ, [UR4+0x68], UR6 ;  /* 0x0000680604ff75b2 */ /* 0x0004640008000100 */
[----:B--2---:R-:W-:Y:S01]  /*0810*/  NOP ;  /* 0x0000000000007918 */ /* 0x004fe20000000000 */
.L_x_10:
[----:B------:R-:W2:Y:S01]  /*0820*/  SHFL.IDX PT, R2, R85, RZ, 0x1f ;  /* 0x00001fff55027589 */ /* 0x000ea200000e0000 */
[----:B------:R-:W-:Y:S01]  /*0830*/  NOP ;  /* 0x0000000000007918 */ /* 0x000fe20000000000 */
[----:B--2---:R-:W-:-:S13]  /*0840*/  ISETP.NE.AND P0, PT, R2, 0x3, PT ;  /* 0x000000030200780c */ /* 0x004fda0003f05270 */
[----:B------:R-:W-:Y:S05]  /*0850*/  @P0 BRA `(.L_x_11) ;  /* 0x0000000000300947 */ /* 0x000fea0003800000 */
[----:B-1----:R-:W1:Y:S01]  /*0860*/  S2UR UR6, SR_CgaCtaId ;  /* 0x00000000000679c3 */ /* 0x002e620000008800 */
[----:B------:R-:W-:Y:S01]  /*0870*/  UMOV UR4, 0x400 ;  /* 0x0000040000047882 */ /* 0x000fe20000000000 */
[----:B------:R-:W-:Y:S01]  /*0880*/  UMOV UR5, 0x20 ;  /* 0x0000002000057882 */ /* 0x000fe20000000000 */
[----:B------:R-:W-:Y:S01]  /*0890*/  ELECT P0, URZ, PT ;  /* 0x0000000000ff782f */ /* 0x000fe20003800000 */
[----:B-1----:R-:W-:Y:S02]  /*08a0*/  ULEA UR6, UR6, UR4, 0x18 ;  /* 0x0000000406067291 */ /* 0x002fe4000f8ec0ff */
[----:B------:R-:W-:-:S04]  /*08b0*/  UIADD3 UR4, UPT, UPT, -UR5, 0x100000, URZ ;  /* 0x0010000005047890 */ /* 0x000fc8000fffe1ff */
[----:B------:R-:W-:Y:S02]  /*08c0*/  USHF.L.U32 UR5, UR4, 0xb, URZ ;  /* 0x0000000b04057899 */ /* 0x000fe400080006ff */
[----:B------:R-:W-:Y:S01]  /*08d0*/  USHF.L.U32 UR4, UR4, 0x1, URZ ;  /* 0x0000000104047899 */ /* 0x000fe200080006ff */
[----:B------:R-:W1:Y:S11]  /*08e0*/  FENCE.VIEW.ASYNC.S ;  /* 0x00000000000073c6 */ /* 0x000e760000000000 */
[----:B-1----:R2:W1:Y:S01]  /*08f0*/  SYNCS.EXCH.64 URZ, [UR6+0x70], UR4 ;  /* 0x0000700406ff75b2 */ /* 0x0024620008000100 */
[----:B------:R2:W1:Y:S02]  /*0900*/  SYNCS.EXCH.64 URZ, [UR6+0x78], UR4 ;  /* 0x0000780406ff75b2 */ /* 0x0004640008000100 */
[----:B--2---:R-:W-:Y:S01]  /*0910*/  NOP ;  /* 0x0000000000007918 */ /* 0x004fe20000000000 */
.L_x_11:
[----:B------:R-:W2:Y:S01]  /*0920*/  SHFL.IDX PT, R2, R85, RZ, 0x1f ;  /* 0x00001fff55027589 */ /* 0x000ea200000e0000 */
[----:B------:R-:W-:Y:S01]  /*0930*/  NOP ;  /* 0x0000000000007918 */ /* 0x000fe20000000000 */
[----:B--2---:R-:W-:-:S13]  /*0940*/  ISETP.NE.AND P0, PT, R2, 0x4, PT ;  /* 0x000000040200780c */ /* 0x004fda0003f05270 */
[----:B------:R-:W-:Y:S05]  /*0950*/  @P0 BRA `(.L_x_12) ;  /* 0x00000000004c0947 */ /* 0x000fea0003800000 */
[----:B-1----:R-:W1:Y:S01]  /*0960*/  S2UR UR6, SR_CgaCtaId ;  /* 0x00000000000679c3 */ /* 0x002e620000008800 */
[----:B------:R-:W-:Y:S01]  /*0970*/  UMOV UR4, 0x1e0 ;  /* 0x000001e000047882 */ /* 0x000fe20000000000 */
[----:B------:R-:W-:Y:S01]  /*0980*/  UMOV UR5, 0x400 ;  /* 0x0000040000057882 */ /* 0x000fe20000000000 */
[----:B------:R-:W-:Y:S01]  /*0990*/  USEL UR4, UR4, 0x1a0, UP3 ;  /* 0x000001a004047887 */ /* 0x000fe20009800000 */
[----:B------:R-:W-:Y:S01]  /*09a0*/  UMOV UR8, 0x1 ;  /* 0x0000000100087882 */ /* 0x000fe20000000000 */
[----:B------:R-:W-:Y:S01]  /*09b0*/  ELECT P0, URZ, PT ;  /* 0x0000000000ff782f */ /* 0x000fe20003800000 */
[----:B------:R-:W-:-:S04]  /*09c0*/  UIADD3 UR8, UPT, UPT, -UR8, 0x100000, URZ ;  /* 0x0010000008087890 */ /* 0x000fc8000fffe1ff */
[----:B------:R-:W-:Y:S02]  /*09d0*/  USHF.L.U32 UR9, UR8, 0xb, URZ ;  /* 0x0000000b08097899 */ /* 0x000fe400080006ff */
[----:B------:R-:W-:Y:S02]  /*09e0*/  USHF.L.U32 UR8, UR8, 0x1, URZ ;  /* 0x0000000108087899 */ /* 0x000fe400080006ff */
[----:B-1----:R-:W-:Y:S02]  /*09f0*/  ULEA UR6, UR6, UR5, 0x18 ;  /* 0x0000000506067291 */ /* 0x002fe4000f8ec0ff */
[----:B------:R-:W-:-:S04]  /*0a00*/  UIADD3 UR4, UPT, UPT, -UR4, 0x100000, URZ ;  /* 0x0010000004047890 */ /* 0x000fc8000fffe1ff */
[----:B------:R-:W-:Y:S02]  /*0a10*/  USHF.L.U32 UR5, UR4, 0xb, URZ ;  /* 0x0000000b04057899 */ /* 0x000fe400080006ff */
[----:B------:R-:W-:Y:S01]  /*0a20*/  USHF.L.U32 UR4, UR4, 0x1, URZ ;  /* 0x0000000104047899 */ /* 0x000fe200080006ff */
[----:B------:R-:W1:Y:S03]  /*0a30*/  FENCE.VIEW.ASYNC.S ;  /* 0x00000000000073c6 */ /* 0x000e660000000000 */
[----:B-1----:R2:W1:Y:S08]  /*0a40*/  SYNCS.EXCH.64 URZ, [UR6+0x80], UR8 ;  /* 0x0000800806ff75b2 */ /* 0x0024700008000100 */
[----:B------:R2:W1:Y:S01]  /*0a50*/  SYNCS.EXCH.64 URZ, [UR6+0x90], UR4 ;  /* 0x0000900406ff75b2 */ /* 0x0004620008000100 */
[----:B------:R2:W1:Y:S01]  /*0a60*/  SYNCS.EXCH.64 URZ, [UR6+0x88], UR8 ;  /* 0x0000880806ff75b2 */ /* 0x0004620008000100 */
[----:B------:R2:W1:Y:S02]  /*0a70*/  SYNCS.EXCH.64 URZ, [UR6+0x98], UR4 ;  /* 0x0000980406ff75b2 */ /* 0x0004640008000100 */
[----:B--2---:R-:W-:Y:S01]  /*0a80*/  NOP ;  /* 0x0000000000007918 */ /* 0x004fe20000000000 */
.L_x_12:
        /* <DEDUP_REMOVED lines=22> */
[----:B------:R2:W1:Y:S01]  /*0bf0*/  SYNCS.EXCH.64 URZ, [UR4+0xd0], UR6 ;  /* 0x0000d00604ff75b2 */ /* 0x0004620008000100 */
[----:B------:R2:W1:Y:S01]  /*0c00*/  SYNCS.EXCH.64 URZ, [UR4+0xb8], UR8 ;  /* 0x0000b80804ff75b2 */ /* 0x0004620008000100 */
[----:B------:R2:W1:Y:S02]  /*0c10*/  SYNCS.EXCH.64 URZ, [UR4+0xd8], UR6 ;  /* 0x0000d80604ff75b2 */ /* 0x0004640008000100 */
[----:B--2---:R-:W-:Y:S01]  /*0c20*/  NOP ;  /* 0x0000000000007918 */ /* 0x004fe20000000000 */
.L_x_13:
[----:B------:R-:W2:Y:S01]  /*0c30*/  SHFL.IDX PT, R2, R85, RZ, 0x1f ;  /* 0x00001fff55027589 */ /* 0x000ea200000e0000 */
[----:B------:R-:W1:Y:S01]  /*0c40*/  S2UR UR54, SR_CgaCtaId ;  /* 0x00000000003679c3 */ /* 0x000e620000008800 */
[----:B------:R-:W-:Y:S01]  /*0c50*/  NOP ;  /* 0x0000000000007918 */ /* 0x000fe20000000000 */
[----:B--2---:R-:W-:-:S13]  /*0c60*/  ISETP.NE.AND P0, PT, R2, 0x3, PT ;  /* 0x000000030200780c */ /* 0x004fda0003f05270 */
[----:B-1----:R-:W-:Y:S05]  /*0c70*/  @P0 BRA `(.L_x_14) ;  /* 0x0000000000340947 */ /* 0x002fea0003800000 */
[----:B------:R-:W-:Y:S01]  /*0c80*/  UMOV UR4, 0x400 ;  /* 0x0000040000047882 */ /* 0x000fe20000000000 */
[----:B------:R-:W-:Y:S01]  /*0c90*/  UMOV UR6, 0x20 ;  /* 0x0000002000067882 */ /* 0x000fe20000000000 */
[----:B------:R-:W-:Y:S02]  /*0ca0*/  ULEA UR4, UR54, UR4, 0x18 ;  /* 0x0000000436047291 */ /* 0x000fe4000f8ec0ff */
[----:B------:R-:W-:-:S04]  /*0cb0*/  UIADD3 UR6, UPT, UPT, -UR6, 0x100000, URZ ;  /* 0x0010000006067890 */ /* 0x000fc8000fffe1ff */
[----:B------:R-:W-:Y:S02]  /*0cc0*/  USHF.L.U32 UR7, UR6, 0xb, URZ ;  /* 0x0000000b06077899 */ /* 0x000fe400080006ff */
[----:B------:R-:W-:Y:S01]  /*0cd0*/  USHF.L.U32 UR6, UR6, 0x1, URZ ;  /* 0x0000000106067899 */ /* 0x000fe200080006ff */
[----:B------:R-:W-:Y:S01]  /*0ce0*/  ELECT P0, URZ, PT ;  /* 0x0000000000ff782f */ /* 0x000fe20003800000 */
[----:B------:R-:W1:Y:S10]  /*0cf0*/  FENCE.VIEW.ASYNC.S ;  /* 0x00000000000073c6 */ /* 0x000e740000000000 */
[----:B-1----:R1:W2:Y:S01]  /*0d00*/  SYNCS.EXCH.64 URZ, [UR4+0xe0], UR6 ;  /* 0x0000e00604ff75b2 */ /* 0x0022a20008000100 */
[----:B------:R1:W1:Y:S01]  /*0d10*/  SYNCS.EXCH.64 URZ, [UR4+0xf0], UR6 ;  /* 0x0000f00604ff75b2 */ /* 0x0002620008000100 */
[----:B------:R1:W1:Y:S01]  /*0d20*/  SYNCS.EXCH.64 URZ, [UR4+0xe8], UR6 ;  /* 0x0000e80604ff75b2 */ /* 0x0002620008000100 */
[----:B------:R1:W1:Y:S01]  /*0d30*/  SYNCS.EXCH.64 URZ, [UR4+0xf8], UR6 ;  /* 0x0000f80604ff75b2 */ /* 0x0002620008000100 */
[----:B------:R-:W-:Y:S01]  /*0d40*/  NOP ;  /* 0x0000000000007918 */ /* 0x000fe20000000000 */
.L_x_14:
[----:B-1----:R-:W1:Y:S01]  /*0d50*/  LDCU UR4, c[0x0][0x36c] ;  /* 0x00006d80ff0477ac */ /* 0x002e620008000800 */
[----:B------:R-:W-:Y:S01]  /*0d60*/  ISETP.NE.OR P3, PT, R0, 0x2, !P3 ;  /* 0x000000020000780c */ /* 0x000fe20005f65670 */
[----:B------:R-:W-:Y:S01]  /*0d70*/  NOP ;  /* 0x0000000000007918 */ /* 0x000fe20000000000 */
[----:B------:R-:W-:Y:S01]  /*0d80*/  LOP3.LUT R0, R91, 0x1f, RZ, 0xc0, !PT ;  /* 0x0000001f5b007812 */ /* 0x000fe200078ec0ff */
[----:B------:R-:W-:Y:S02]  /*0d90*/  UISETP.NE.AND UP4, UPT, UR22, URZ, UPT ;  /* 0x000000ff1600728c */ /* 0x000fe4000bf85270 */
[----:B-1----:R-:W-:-:S09]  /*0da0*/  UISETP.EQ.U32.AND UP5, UPT, UR4, 0x1, UPT ;  /* 0x000000010400788c */ /* 0x002fd2000bfa2070 */
[----:B------:R-:W-:Y:S05]  /*0db0*/  BRA.U !UP5, `(.L_x_15) ;  /* 0x000000010d087547 */ /* 0x000fea000b800000 */
[----:B--234-:R-:W-:Y:S01]  /*0dc0*/  UCGABAR_ARV ;  /* 0x00000000000079c7 */ /* 0x01cfe20008000000 */
[----:B------:R-:W-:Y:S05]  /*0dd0*/  BRA `(.L_x_16) ;  /* 0x0000000000047947 */ /* 0x000fea0003800000 */
.L_x_15:
[----:B--234-:R-:W-:Y:S01]  /*0de0*/  NOP ;  /* 0x0000000000007918 */ /* 0x01cfe20000000000 */
.L_x_16:
[----:B------:R-:W1:Y:S01]  /*0df0*/  S2UR UR7, SR_CTAID.X ;  /* 0x00000000000779c3 */ /* 0x000e620000002500 */
[----:B------:R-:W-:-:S05]  /*0e00*/  CS2R.32 R87, SR_CgaSize ;  /* 0x0000000000577805 */ /* 0x000fca0000008a00 */
[----:B------:R-:W-:-:S05]  /*0e10*/  IMAD R87, R87, -0xa0, RZ ;  /* 0xffffff6057577824 */ /* 0x000fca00078e02ff */
[----:B------:R-:W-:-:S14]  /*0e20*/  R2UR UR5, R87 ;  /* 0x00000000570572ca */ /* 0x000fdc00000e0000 */
[----:B------:R-:W2:Y:S01]  /*0e30*/  LDCU UR5, c[0x0][UR5+0x2b0] ;  /* 0x00005600050577ac */ /* 0x000ea20008000800 */
[----:B------:R-:W-:-:S05]  /*0e40*/  CS2R.32 R87, SR_CgaSize ;  /* 0x0000000000577805 */ /* 0x000fca0000008a00 */
[----:B------:R-:W-:-:S05]  /*0e50*/  IMAD R87, R87, -0xa0, RZ ;  /* 0xffffff6057577824 */ /* 0x000fca00078e02ff */
[----:B------:R-:W-:-:S14]  /*0e60*/  R2UR UR4, R87 ;  /* 0x00000000570472ca */ /* 0x000fdc00000e0000 */
[----:B------:R-:W3:Y:S01]  /*0e70*/  LDCU UR4, c[0x0][UR4+0x2b4] ;  /* 0x00005680040477ac */ /* 0x000ee20008000800 */
[----:B------:R-:W4:Y:S01]  /*0e80*/  S2UR UR8, SR_CTAID.Y ;  /* 0x00000000000879c3 */ /* 0x000f220000002600 */
[----:B------:R-:W-:-:S05]  /*0e90*/  CS2R.32 R87, SR_CgaSize ;  /* 0x0000000000577805 */ /* 0x000fca0000008a00 */
[----:B------:R-:W-:-:S05]  /*0ea0*/  IMAD R87, R87, -0xa0, RZ ;  /* 0xffffff6057577824 */ /* 0x000fca00078e02ff */
[----:B------:R-:W-:-:S14]  /*0eb0*/  R2UR UR9, R87 ;  /* 0x00000000570972ca */ /* 0x000fdc00000e0000 */
[----:B------:R-:W3:Y:S01]  /*0ec0*/  LDCU UR9, c[0x0][UR9+0x2a0] ;  /* 0x00005400090977ac */ /* 0x000ee20008000800 */
[----:B------:R-:W-:-:S05]  /*0ed0*/  CS2R.32 R87, SR_CgaSize ;  /* 0x0000000000577805 */ /* 0x000fca0000008a00 */
[----:B------:R-:W-:-:S05]  /*0ee0*/  IMAD R87, R87, -0xa0, RZ ;  /* 0xffffff6057577824 */ /* 0x000fca00078e02ff */
[----:B------:R-:W-:-:S14]  /*0ef0*/  R2UR UR10, R87 ;  /* 0x00000000570a72ca */ /* 0x000fdc00000e0000 */
[----:B------:R-:W3:Y:S01]  /*0f00*/  LDCU UR10, c[0x0][UR10+0x2a4] ;  /* 0x000054800a0a77ac */ /* 0x000ee20008000800 */
[----:B------:R-:W3:Y:S01]  /*0f10*/  S2UR UR36, SR_CTAID.Z ;  /* 0x00000000002479c3 */ /* 0x000ee20000002700 */
[----:B------:R-:W3:Y:S01]  /*0f20*/  LDCU UR23, c[0x0][0xb24] ;  /* 0x00016480ff1777ac */ /* 0x000ee20008000800 */
[----:B------:R-:W3:Y:S01]  /*0f30*/  LDCU UR42, c[0x0][0xb24] ;  /* 0x00016480ff2a77ac */ /* 0x000ee20008000800 */
[----:B-1----:R-:W-:Y:S01]  /*0f40*/  I2FP.F32.U32 R3, UR7 ;  /* 0x0000000700037c45 */ /* 0x002fe20008201000 */
[----:B------:R-:W1:Y:S04]  /*0f50*/  LDCU UR27, c[0x0][0xb30] ;  /* 0x00016600ff1b77ac */ /* 0x000e680008000800 */
[----:B--2---:R-:W-:Y:S01]  /*0f60*/  FMUL R3, R3, UR5 ;  /* 0x0000000503037c20 */ /* 0x004fe20008400000 */
[----:B------:R-:W-:Y:S01]  /*0f70*/  USHF.L.U32 UR29, UR54, 0xc, URZ ;  /* 0x0000000c361d7899 */ /* 0x000fe200080006ff */
[----:B----4-:R-:W-:Y:S01]  /*0f80*/  I2FP.F32.U32 R2, UR8 ;  /* 0x0000000800027c45 */ /* 0x010fe20008201000 */
[----:B------:R-:W-:Y:S01]  /*0f90*/  UMOV UR25, UR7 ;  /* 0x0000000700197c82 */ /* 0x000fe20008000000 */
[----:B------:R-:W-:-:S02]  /*0fa0*/  UMOV UR26, UR8 ;  /* 0x00000008001a7c82 */ /* 0x000fc40008000000 */
[----:B------:R-:W2:Y:S01]  /*0fb0*/  F2I.U32.TRUNC.NTZ R3, R3 ;  /* 0x0000000300037305 */ /* 0x000ea2000020f000 */
[----:B---3--:R-:W-:Y:S01]  /*0fc0*/  UISETP.GE.AND UP2, UPT, UR23, 0x1, UPT ;  /* 0x000000011700788c */ /* 0x008fe2000bf46270 */
[----:B------:R-:W-:-:S06]  /*0fd0*/  FMUL R2, R2, UR4 ;  /* 0x0000000402027c20 */ /* 0x000fcc0008400000 */
[----:B------:R-:W3:Y:S01]  /*0fe0*/  F2I.U32.TRUNC.NTZ R2, R2 ;  /* 0x0000000200027305 */ /* 0x000ee2000020f000 */
[----:B--2---:R-:W-:Y:S02]  /*0ff0*/  R2UR UR4, R3 ;  /* 0x00000000030472ca */ /* 0x004fe400000e0000 */
[----:B---3--:R-:W-:Y:S02]  /*1000*/  R2UR UR6, R2 ;  /* 0x00000000020672ca */ /* 0x008fe400000e0000 */
[----:B------:R-:W-:-:S09]  /*1010*/  PRMT R2, RZ, 0x7610, R2 ;  /* 0x00007610ff027816 */ /* 0x000fd20000000002 */
[----:B------:R-:W-:-:S04]  /*1020*/  UIADD3 UR5, UPT, UPT, -UR4, URZ, URZ ;  /* 0x000000ff04057290 */ /* 0x000fc8000fffe1ff */
[----:B------:R-:W-:Y:S02]  /*1030*/  UIMAD UR5, UR9, UR5, UR7 ;  /* 0x00000005090572a4 */ /* 0x000fe4000f8e0207 */
[----:B------:R-:W-:-:S04]  /*1040*/  UIADD3 UR4, UPT, UPT, -UR6, URZ, URZ ;  /* 0x000000ff06047290 */ /* 0x000fc8000fffe1ff */
[----:B------:R-:W-:Y:S01]  /*1050*/  IMAD.U32 R87, RZ, RZ, UR5 ;  /* 0x00000005ff577e24 */ /* 0x000fe2000f8e00ff */
[----:B------:R-:W-:-:S06]  /*1060*/  UIMAD UR4, UR10, UR4, UR8 ;  /* 0x000000040a0472a4 */ /* 0x000fcc000f8e0208 */
[----:B------:R-:W-:Y:S01]  /*1070*/  IMAD.U32 R86, RZ, RZ, UR4 ;  /* 0x00000004ff567e24 */ /* 0x000fe2000f8e00ff */
[----:B-1----:R-:W-:Y:S06]  /*1080*/  BRA.U UP4, `(.L_x_17) ;  /* 0x00000001042c7547 */ /* 0x002fec000b800000 */
[----:B------:R-:W-:Y:S02]  /*1090*/  R2UR UR5, R86 ;  /* 0x00000000560572ca */ /* 0x000fe400000e0000 */
[----:B------:R-:W-:-:S11]  /*10a0*/  R2UR UR4, R87 ;  /* 0x00000000570472ca */ /* 0x000fd600000e0000 */
[----:B------:R-:W-:Y:S02]  /*10b0*/  UISETP.NE.AND UP0, UPT, UR5, URZ, UPT ;  /* 0x000000ff0500728c */ /* 0x000fe4000bf05270 */
[----:B------:R-:W-:Y:S02]  /*10c0*/  UISETP.NE.AND UP1, UPT, UR5, 0x1, UPT ;  /* 0x000000010500788c */ /* 0x000fe4000bf25270 */
[----:B------:R-:W-:-:S04]  /*10d0*/  UISETP.EQ.OR UP0, UPT, UR4, URZ, !UP0 ;  /* 0x000000ff0400728c */ /* 0x000fc8000c702670 */
[----:B------:R-:W-:Y:S02]  /*10e0*/  USEL UR5, URZ, 0x1, !UP0 ;  /* 0x00000001ff057887 */ /* 0x000fe4000c000000 */
[----:B------:R-:W-:Y:S02]  /*10f0*/  UISETP.NE.AND UP0, UPT, UR4, URZ, UPT ;  /* 0x000000ff0400728c */ /* 0x000fe4000bf05270 */
[----:B------:R-:W-:-:S04]  /*1100*/  USEL UR4, URZ, 0x2, UP1 ;  /* 0x00000002ff047887 */ /* 0x000fc80008800000 */
[----:B------:R-:W-:-:S04]  /*1110*/  USEL UR4, UR4, 0x2, UP0 ;  /* 0x0000000204047887 */ /* 0x000fc80008000000 */
[----:B------:R-:W-:-:S06]  /*1120*/  UIADD3 UR4, UPT, UPT, UR5, UR4, URZ ;  /* 0x0000000405047290 */ /* 0x000fcc000fffe0ff */
[----:B------:R-:W-:Y:S02]  /*1130*/  IMAD.U32 R2, RZ, RZ, UR4 ;  /* 0x00000004ff027e24 */ /* 0x000fe4000f8e00ff */
.L_x_17:
[----:B------:R-:W-:Y:S05]  /*1140*/  BRA.U !UP2, `(.L_x_18) ;  /* 0x000000010ad47547 */ /* 0x000fea000b800000 */
[----:B------:R-:W1:Y:S01]  /*1150*/  LDCU.128 UR12, c[0x0][0xb10] ;  /* 0x00016200ff0c77ac */ /* 0x000e620008000c00 */
[----:B------:R-:W2:Y:S01]  /*1160*/  LDCU UR6, c[0x0][0x370] ;  /* 0x00006e00ff0677ac */ /* 0x000ea20008000800 */
[----:B------:R-:W3:Y:S01]  /*1170*/  LDCU UR5, c[0x0][0x374] ;  /* 0x00006e80ff0577ac */ /* 0x000ee20008000800 */
[----:B------:R-:W4:Y:S01]  /*1180*/  LDCU UR24, c[0x0][0xb0c] ;  /* 0x00016180ff1877ac */ /* 0x000f220008000800 */
[----:B------:R-:W4:Y:S01]  /*1190*/  LDCU UR4, c[0x0][0xb20] ;  /* 0x00016400ff0477ac */ /* 0x000f220008000800 */
[----:B------:R-:W4:Y:S01]  /*11a0*/  LDCU.64 UR8, c[0x0][0xb28] ;  /* 0x00016500ff0877ac */ /* 0x000f220008000a00 */
[----:B-1----:R-:W-:Y:S02]  /*11b0*/  UISETP.NE.AND UP0, UPT, UR14, 0x1, UPT ;  /* 0x000000010e00788c */ /* 0x002fe4000bf05270 */
[----:B---3--:R-:W-:Y:S02]  /*11c0*/  UIMAD.WIDE.U32 UR10, UR5, UR15, URZ ;  /* 0x0000000f050a72a5 */ /* 0x008fe4000f8e00ff */
[----:B--2---:R-:W-:-:S02]  /*11d0*/  UIMAD.WIDE.U32 UR18, UR6, UR12, URZ ;  /* 0x0000000c061272a5 */ /* 0x004fc4000f8e00ff */
[----:B----4-:R-:W-:Y:S02]  /*11e0*/  UISETP.NE.AND UP1, UPT, UR24, 0x1, UPT ;  /* 0x000000011800788c */ /* 0x010fe4000bf25270 */
[----:B------:R-:W-:Y:S01]  /*11f0*/  UISETP.NE.AND UP2, UPT, UR23, 0x1, UPT ;  /* 0x000000011700788c */ /* 0x000fe2000bf45270 */
[----:B------:R-:W-:Y:S02]  /*1200*/  UMOV UR10, UR11 ;  /* 0x0000000b000a7c82 */ /* 0x000fe40008000000 */
[----:B------:R-:W-:Y:S01]  /*1210*/  UMOV UR18, UR19 ;  /* 0x0000001300127c82 */ /* 0x000fe20008000000 */
[----:B------:R-:W-:Y:S02]  /*1220*/  @UP0 USHF.R.U32.HI UR5, URZ, UR4, UR10 ;  /* 0x00000004ff050299 */ /* 0x000fe4000801160a */
[----:B------:R-:W-:Y:S02]  /*1230*/  UIMAD.WIDE.U32 UR20, UR26, UR15, URZ ;  /* 0x0000000f1a1472a5 */ /* 0x000fe4000f8e00ff */
[----:B------:R-:W-:-:S02]  /*1240*/  UIMAD.WIDE.U32 UR10, UR5, UR8, URZ ;  /* 0x00000008050a72a5 */ /* 0x000fc4000f8e00ff */
[----:B------:R-:W-:Y:S02]  /*1250*/  @UP1 USHF.R.U32.HI UR6, URZ, UR13, UR18 ;  /* 0x0000000dff061299 */ /* 0x000fe40008011612 */
[----:B------:R-:W-:Y:S02]  /*1260*/  UIMAD.WIDE.U32 UR16, UR25, UR12, URZ ;  /* 0x0000000c191072a5 */ /* 0x000fe4000f8e00ff */
[----:B------:R-:W-:Y:S01]  /*1270*/  UIMAD.WIDE.U32 UR18, UR6, UR8, URZ ;  /* 0x00000008061272a5 */ /* 0x000fe2000f8e00ff */
[----:B------:R-:W-:Y:S01]  /*1280*/  UMOV UR20, UR21 ;  /* 0x0000001500147c82 */ /* 0x000fe20008000000 */
[----:B------:R-:W-:Y:S01]  /*1290*/  UMOV UR10, UR11 ;  /* 0x0000000b000a7c82 */ /* 0x000fe20008000000 */
[----:B------:R-:W-:Y:S02]  /*12a0*/  USHF.R.U32.HI UR20, URZ, UR4, UR20 ;  /* 0x00000004ff147299 */ /* 0x000fe40008011614 */
[----:B------:R-:W-:Y:S02]  /*12b0*/  @UP2 USHF.R.U32.HI UR5, URZ, UR9, UR10 ;  /* 0x00000009ff052299 */ /* 0x000fe4000801160a */
[----:B------:R-:W-:Y:S01]  /*12c0*/  UMOV UR7, UR19 ;  /* 0x0000001300077c82 */ /* 0x000fe20008000000 */
[----:B------:R-:W-:Y:S01]  /*12d0*/  UMOV UR16, UR17 ;  /* 0x0000001100107c82 */ /* 0x000fe20008000000 */
[----:B------:R-:W-:-:S02]  /*12e0*/  @UP2 USHF.R.U32.HI UR6, URZ, UR9, UR7 ;  /* 0x00000009ff062299 */ /* 0x000fc40008011607 */
[----:B------:R-:W-:Y:S02]  /*12f0*/  USHF.R.U32.HI UR13, URZ, UR13, UR16 ;  /* 0x0000000dff0d7299 */ /* 0x000fe40008011610 */
[----:B------:R-:W-:Y:S02]  /*1300*/  USEL UR4, UR26, UR20, !UP0 ;  /* 0x000000141a047287 */ /* 0x000fe4000c000000 */
[----:B------:R-:W-:Y:S02]  /*1310*/  UIMAD UR7, UR5, UR23, URZ ;  /* 0x00000017050772a4 */ /* 0x000fe4000f8e02ff */
[----:B------:R-:W-:Y:S02]  /*1320*/  USEL UR5, UR25, UR13, !UP1 ;  /* 0x0000000d19057287 */ /* 0x000fe4000c800000 */
[----:B------:R-:W-:Y:S02]  /*1330*/  UIMAD UR12, UR6, UR23, URZ ;  /* 0x00000017060c72a4 */ /* 0x000fe4000f8e02ff */
[----:B------:R-:W-:-:S02]  /*1340*/  UISETP.GE.AND UP0, UPT, UR4, UR7, UPT ;  /* 0x000000070400728c */ /* 0x000fc4000bf06270 */
[----:B------:R-:W-:Y:S02]  /*1350*/  UIMAD.WIDE.U32 UR10, UR4, UR8, URZ ;  /* 0x00000008040a72a5 */ /* 0x000fe4000f8e00ff */
[----:B------:R-:W-:Y:S02]  /*1360*/  UISETP.GE.OR UP0, UPT, UR5, UR12, UP0 ;  /* 0x0000000c0500728c */ /* 0x000fe40008706670 */
[----:B------:R-:W-:Y:S02]  /*1370*/  UIMAD.WIDE.U32 UR12, UR5, UR8, URZ ;  /* 0x00000008050c72a5 */ /* 0x000fe4000f8e00ff */
[----:B------:R-:W-:Y:S01]  /*1380*/  UIADD3 UR10, UPT, UPT, -UR4, URZ, URZ ;  /* 0x000000ff040a7290 */ /* 0x000fe2000fffe1ff */
[----:B------:R-:W-:Y:S01]  /*1390*/  UMOV UR8, UR11 ;  /* 0x0000000b00087c82 */ /* 0x000fe20008000000 */
[----:B------:R-:W-:Y:S02]  /*13a0*/  UIADD3 UR11, UPT, UPT, -UR5, URZ, URZ ;  /* 0x000000ff050b7290 */ /* 0x000fe4000fffe1ff */
[----:B------:R-:W-:-:S03]  /*13b0*/  USHF.R.U32.HI UR8, URZ, UR9, UR8 ;  /* 0x00000009ff087299 */ /* 0x000fc60008011608 */
[----:B------:R-:W-:Y:S01]  /*13c0*/  @!UP0 UMOV UR7, UR13 ;  /* 0x0000000d00078c82 */ /* 0x000fe20008000000 */
[----:B------:R-:W-:Y:S02]  /*13d0*/  UIMAD UR26, UR14, UR10, UR26 ;  /* 0x0000000a0e1a72a4 */ /* 0x000fe4000f8e021a */
[----:B------:R-:W-:Y:S02]  /*13e0*/  USEL UR8, UR4, UR8, !UP2 ;  /* 0x0000000804087287 */ /* 0x000fe4000d000000 */
[----:B------:R-:W-:Y:S02]  /*13f0*/  @!UP0 USHF.R.U32.HI UR7, URZ, UR9, UR7 ;  /* 0x00000009ff078299 */ /* 0x000fe40008011607 */
[----:B------:R-:W-:Y:S02]  /*1400*/  UIADD3 UR9, UPT, UPT, -UR8, URZ, URZ ;  /* 0x000000ff08097290 */ /* 0x000fe4000fffe1ff */
[----:B------:R-:W-:Y:S02]  /*1410*/  @!UP0 USEL UR7, UR5, UR7, !UP2 ;  /* 0x0000000705078287 */ /* 0x000fe4000d000000 */
[----:B------:R-:W-:-:S02]  /*1420*/  UIMAD UR9, UR23, UR9, UR4 ;  /* 0x00000009170972a4 */ /* 0x000fc4000f8e0204 */
[----:B------:R-:W-:Y:S02]  /*1430*/  @!UP0 UIADD3 UR8, UPT, UPT, UR8, -UR7, URZ ;  /* 0x8000000708088290 */ /* 0x000fe4000fffe0ff */
[----:B------:R-:W-:Y:S02]  /*1440*/  @!UP0 UIMAD UR6, UR9, UR6, UR7 ;  /* 0x00000006090682a4 */ /* 0x000fe4000f8e0207 */
[----:B------:R-:W-:Y:S02]  /*1450*/  @!UP0 UIMAD UR4, UR8, UR23, UR5 ;  /* 0x00000017080482a4 */ /* 0x000fe4000f8e0205 */
[----:B------:R-:W-:Y:S02]  /*1460*/  UIMAD UR25, UR24, UR11, UR25 ;  /* 0x0000000b181972a4 */ /* 0x000fe4000f8e0219 */
[----:B------:R-:W-:Y:S01]  /*1470*/  UIMAD UR26, UR4, UR14, UR26 ;  /* 0x0000000e041a72a4 */ /* 0x000fe2000f8e021a */
[----:B------:R-:W-:Y:S02]  /*1480*/  @!UP0 UMOV UR5, UR6 ;  /* 0x0000000600058c82 */ /* 0x000fe40008000000 */
[----:B------:R-:W-:-:S12]  /*1490*/  UIMAD UR25, UR5, UR24, UR25 ;  /* 0x00000018051972a4 */ /* 0x000fd8000f8e0219 */
.L_x_18:
[----:B------:R-:W-:Y:S02]  /*14a0*/  UISETP.NE.AND UP1, UPT, UR27, 0x1, UPT ;  /* 0x000000011b00788c */ /* 0x000fe4000bf25270 */
[----:B------:R-:W-:Y:S02]  /*14b0*/  UISETP.NE.AND UP0, UPT, UR22, 0x2, UPT ;  /* 0x000000021600788c */ /* 0x000fe4000bf05270 */
[----:B------:R-:W-:-:S05]  /*14c0*/  ULOP3.LUT UR29, UR29, 0x1000, URZ, 0xc0, !UPT ;  /* 0x000010001d1d7892 */ /* 0x000fca000f8ec0ff */
[----:B------:R-:W-:Y:S07]  /*14d0*/  BRA.U UP1, `(.L_x_19) ;  /* 0x0000000101447547 */ /* 0x000fee000b800000 */
[----:B------:R-:W1:Y:S01]  /*14e0*/  LDCU.128 UR8, c[0x0][0xb10] ;  /* 0x00016200ff0877ac */ /* 0x000e620008000c00 */
[----:B------:R-:W2:Y:S01]  /*14f0*/  LDCU UR12, c[0x0][0xb0c] ;  /* 0x00016180ff0c77ac */ /* 0x000ea20008000800 */
[----:B------:R-:W3:Y:S01]  /*1500*/  LDCU UR13, c[0x0][0xb20] ;  /* 0x00016400ff0d77ac */ /* 0x000ee20008000800 */
[----:B-1----:R-:W-:Y:S02]  /*1510*/  UIMAD.WIDE.U32 UR6, UR25, UR8, URZ ;  /* 0x00000008190672a5 */ /* 0x002fe4000f8e00ff */
[----:B------:R-:W-:Y:S02]  /*1520*/  UIMAD.WIDE.U32 UR4, UR26, UR11, URZ ;  /* 0x0000000b1a0472a5 */ /* 0x000fe4000f8e00ff */
[----:B--2---:R-:W-:Y:S02]  /*1530*/  UISETP.NE.AND UP2, UPT, UR12, 0x1, UPT ;  /* 0x000000010c00788c */ /* 0x004fe4000bf45270 */
[----:B------:R-:W-:Y:S01]  /*1540*/  UISETP.NE.AND UP1, UPT, UR10, 0x1, UPT ;  /* 0x000000010a00788c */ /* 0x000fe2000bf25270 */
[----:B------:R-:W-:-:S02]  /*1550*/  UMOV UR6, UR7 ;  /* 0x0000000700067c82 */ /* 0x000fc40008000000 */
[----:B------:R-:W-:Y:S01]  /*1560*/  UMOV UR4, UR5 ;  /* 0x0000000500047c82 */ /* 0x000fe20008000000 */
[----:B------:R-:W-:Y:S02]  /*1570*/  USHF.R.U32.HI UR6, URZ, UR9, UR6 ;  /* 0x00000009ff067299 */ /* 0x000fe40008011606 */
[----:B---3--:R-:W-:Y:S02]  /*1580*/  USHF.R.U32.HI UR4, URZ, UR13, UR4 ;  /* 0x0000000dff047299 */ /* 0x008fe40008011604 */
[----:B------:R-:W-:Y:S02]  /*1590*/  USEL UR5, UR25, UR6, !UP2 ;  /* 0x0000000619057287 */ /* 0x000fe4000d000000 */
[----:B------:R-:W-:-:S04]  /*15a0*/  USEL UR4, UR26, UR4, !UP1 ;  /* 0x000000041a047287 */ /* 0x000fc8000c800000 */
[----:B------:R-:W-:Y:S02]  /*15b0*/  UIADD3 UR6, UPT, UPT, UR5, -UR4, URZ ;  /* 0x8000000405067290 */ /* 0x000fe4000fffe0ff */
[----:B------:R-:W-:Y:S02]  /*15c0*/  UIADD3 UR4, UPT, UPT, -UR5, UR4, URZ ;  /* 0x0000000405047290 */ /* 0x000fe4000fffe1ff */
[----:B------:R-:W-:Y:S02]  /*15d0*/  UIMAD UR26, UR6, UR10, UR26 ;  /* 0x0000000a061a72a4 */ /* 0x000fe4000f8e021a */
[----:B------:R-:W-:-:S12]  /*15e0*/  UIMAD UR25, UR4, UR12, UR25 ;  /* 0x0000000c041972a4 */ /* 0x000fd8000f8e0219 */
.L_x_19:
[----:B------:R-:W-:Y:S05]  /*15f0*/  BRA.U !UP5, `(.L_x_20) ;  /* 0x000000010d0c7547 */ /* 0x000fea000b800000 */
[----:B------:R-:W-:Y:S01]  /*1600*/  UCGABAR_WAIT ;  /* 0x0000000000007dc7 */ /* 0x000fe20008000000 */
[----:B------:R-:W-:Y:S01]  /*1610*/  CCTL.IVALL ;  /* 0x00000000ff00798f */ /* 0x000fe20002000000 */
[----:B------:R-:W-:Y:S05]  /*1620*/  BRA `(.L_x_21) ;  /* 0x0000000000047947 */ /* 0x000fea0003800000 */
.L_x_20:
[----:B------:R-:W-:Y:S06]  /*1630*/  BAR.SYNC.DEFER_BLOCKING 0x0 ;  /* 0x0000000000007b1d */ /* 0x000fec0000010000 */
.L_x_21:
[----:B------:R-:W-:Y:S05]  /*1640*/  BRA.U UP0, `(.L_x_22) ;  /* 0x00000015002c7547 */ /* 0x000fea000b800000 */
[----:B------:R-:W1:Y:S01]  /*1650*/  LDCU UR6, c[0x0][0x38c] ;  /* 0x00007180ff0677ac */ /* 0x000e620008000800 */
[----:B------:R-:W-:Y:S01]  /*1660*/  PLOP3.LUT P1, PT, PT, PT, UP3, 0x80, 0x8 ;  /* 0x000000000008781c */ /* 0x000fe20003f2f038 */
[----:B------:R-:W-:Y:S01]  /*1670*/  IMAD.MOV.U32 R12, RZ, RZ, 0x1 ;  /* 0x00000001ff0c7424 */ /* 0x000fe200078e00ff */
[----:B------:R-:W-:Y:S01]  /*1680*/  ISETP.EQ.OR P2, PT, R0, RZ, P3 ;  /* 0x000000ff0000720c */ /* 0x000fe20001f42670 */
[----:B------:R-:W-:Y:S01]  /*1690*/  UISETP.NE.AND UP1, UPT, UR22, URZ, UPT ;  /* 0x000000ff1600728c */ /* 0x000fe2000bf25270 */
[----:B------:R-:W-:Y:S02]  /*16a0*/  PLOP3.LUT P1, PT, P1, PT, PT, 0x8, 0x80 ;  /* 0x000000000080781c */ /* 0x000fe40000f2e170 */
[----:B------:R-:W-:Y:S01]  /*16b0*/  CS2R R10, SRZ ;  /* 0x00000000000a7805 */ /* 0x000fe2000001ff00 */
[----:B------:R-:W-:Y:S01]  /*16c0*/  IMAD.MOV.U32 R9, RZ, RZ, RZ ;  /* 0x000000ffff097224 */ /* 0x000fe200078e00ff */
[----:B------:R-:W2:Y:S01]  /*16d0*/  LDCU UR45, c[0x0][0x370] ;  /* 0x00006e00ff2d77ac */ /* 0x000ea20008000800 */
[----:B------:R-:W-:Y:S01]  /*16e0*/  IMAD.MOV.U32 R8, RZ, RZ, 0x1 ;  /* 0x00000001ff087424 */ /* 0x000fe200078e00ff */
[----:B------:R-:W3:Y:S01]  /*16f0*/  LDCU.64 UR40, c[0x0][0x348] ;  /* 0x00006900ff2877ac */ /* 0x000ee20008000a00 */
[----:B------:R-:W-:-:S02]  /*1700*/  USHF.R.U32.HI UR49, URZ, 0x6, UR29 ;  /* 0x00000006ff317899 */ /* 0x000fc4000801161d */
[----:B-1----:R-:W-:Y:S02]  /*1710*/  UIADD3 UR5, UPT, UPT, UR6, 0x7f, URZ ;  /* 0x0000007f06057890 */ /* 0x002fe4000fffe0ff */
[----:B------:R-:W-:Y:S02]  /*1720*/  UIADD3 UR50, UPT, UPT, UR6, 0xfe, URZ ;  /* 0x000000fe06327890 */ /* 0x000fe4000fffe0ff */
[----:B------:R-:W-:Y:S01]  /*1730*/  USHF.R.S32.HI UR4, URZ, 0x1f, UR5 ;  /* 0x0000001fff047899 */ /* 0x000fe20008011405 */
[----:B------:R-:W1:Y:S03]  /*1740*/  LDCU UR44, c[0x0][0x374] ;  /* 0x00006e80ff2c77ac */ /* 0x000e660008000800 */
[----:B------:R-:W-:Y:S02]  /*1750*/  ULEA.HI UR4, UR4, UR5, URZ, 0x7 ;  /* 0x0000000504047291 */ /* 0x000fe4000f8f38ff */
[----:B------:R-:W-:-:S02]  /*1760*/  USEL UR31, UR37, 0x2, UP1 ;  /* 0x00000002251f7887 */ /* 0x000fc40008800000 */
[----:B------:R-:W-:Y:S02]  /*1770*/  USHF.R.S32.HI UR47, URZ, 0x7, UR4 ;  /* 0x00000007ff2f7899 */ /* 0x000fe40008011404 */
[----:B------:R-:W-:Y:S02]  /*1780*/  UIADD3 UR4, UPT, UPT, UR6, -0x1, URZ ;  /* 0xffffffff06047890 */ /* 0x000fe4000fffe0ff */
[----:B------:R-:W-:Y:S02]  /*1790*/  UISETP.LT.U32.AND UP0, UPT, UR47, 0x4, UPT ;  /* 0x000000042f00788c */ /* 0x000fe4000bf01070 */
[----:B------:R-:W-:Y:S02]  /*17a0*/  UISETP.GE.U32.AND UP2, UPT, UR4, -0xff, UPT ;  /* 0xffffff010400788c */ /* 0x000fe4000bf46070 */
[----:B------:R-:W-:Y:S01]  /*17b0*/  USEL UR46, UR47, 0x4, UP0 ;  /* 0x000000042f2e7887 */ /* 0x000fe20008000000 */
[----:B------:R-:W-:-:S03]  /*17c0*/  UMOV UR23, URZ ;  /* 0x000000ff00177c82 */ /* 0x000fc60008000000 */
[----:B------:R-:W-:Y:S02]  /*17d0*/  UIADD3 UR30, UPT, UPT, UR46, -0x1, URZ ;  /* 0xffffffff2e1e7890 */ /* 0x000fe4000fffe0ff */
[----:B------:R-:W-:-:S03]  /*17e0*/  UIADD3 UR48, UPT, UPT, UR47, -UR46, URZ ;  /* 0x8000002e2f307290 */ /* 0x000fc6000fffe0ff */
[----:B------:R-:W-:-:S04]  /*17f0*/  @UP2 UIADD3 UR30, UPT, UPT, UR46, URZ, URZ ;  /* 0x000000ff2e1e2290 */ /* 0x000fc8000fffe0ff */
[----:B-123--:R-:W-:-:S12]  /*1800*/  UIADD3 UR30, UPT, UPT, UR30, 0x1, URZ ;  /* 0x000000011e1e7890 */ /* 0x00efd8000fffe0ff */
.L_x_42:
[----:B------:R-:W-:Y:S01]  /*1810*/  UISETP.NE.AND UP0, UPT, UR54, URZ, UPT ;  /* 0x000000ff3600728c */ /* 0x000fe2000bf05270 */
[----:B-1----:R-:W1:Y:S08]  /*1820*/  S2UR UR54, SR_CgaCtaId ;  /* 0x00000000003679c3 */ /* 0x002e700000008800 */
[----:B------:R-:W-:Y:S05]  /*1830*/  BRA.U UP0, `(.L_x_23) ;  /* 0x0000000100347547 */ /* 0x000fea000b800000 */
[----:B------:R-:W2:Y:S01]  /*1840*/  S2R R0, SR_CgaCtaId ;  /* 0x0000000000007919 */ /* 0x000ea20000008800 */
[----:B------:R-:W-:Y:S02]  /*1850*/  MOV R3, 0x400 ;  /* 0x0000040000037802 */ /* 0x000fe40000000f00 */
[----:B------:R-:W-:Y:S02]  /*1860*/  SHF.L.U32 R2, R8, 0x1f, RZ ;  /* 0x0000001f08027819 */ /* 0x000fe400000006ff */
[----:B--2---:R-:W-:-:S05]  /*1870*/  LEA R0, R0, R3, 0x18 ;  /* 0x0000000300007211 */ /* 0x004fca00078ec0ff */
[----:B------:R-:W-:-:S04]  /*1880*/  IMAD R3, R9, 0x8, R0 ;  /* 0x0000000809037824 */ /* 0x000fc800078e0200 */
[----:B------:R-:W2:Y:S02]  /*1890*/  SYNCS.PHASECHK.TRANS64.TRYWAIT P0, [R3+URZ+0xf0], R2 ;  /* 0x0000f002030075a7 */ /* 0x000ea400080011ff */
[----:B--2---:R-:W-:Y:S05]  /*18a0*/  @!P0 BRA `(.L_x_24) ;  /* 0x0000006400b48947 */ /* 0x004fea0003800000 */
.L_x_122:
[----:B------:R-:W-:Y:S01]  /*18b0*/  VIADD R9, R9, 0x1 ;  /* 0x0000000109097836 */ /* 0x000fe20000000000 */
[----:B------:R2:W-:Y:S04]  /*18c0*/  SYNCS.ARRIVE.TRANS64.A1T0 RZ, [R3+URZ+0xe0], RZ ;  /* 0x0000e0ff03ff79a7 */ /* 0x0005e800081000ff */
[----:B------:R-:W-:-:S04]  /*18d0*/  ISETP.NE.AND P0, PT, R9, 0x2, PT ;  /* 0x000000020900780c */ /* 0x000fc80003f05270 */
[----:B------:R-:W-:Y:S02]  /*18e0*/  SEL R9, R9, RZ, P0 ;  /* 0x000000ff09097207 */ /* 0x000fe40000000000 */
[----:B--2---:R-:W-:-:S04]  /*18f0*/  SEL R3, RZ, 0x1, P0 ;  /* 0x00000001ff037807 */ /* 0x004fc80000000000 */
[----:B------:R-:W-:-:S07]  /*1900*/  LOP3.LUT R8, R8, R3, RZ, 0x3c, !PT ;  /* 0x0000000308087212 */ /* 0x000fce00078e3cff */
.L_x_23:
[----:B------:R-:W-:Y:S01]  /*1910*/  UMOV UR21, 0x400 ;  /* 0x0000040000157882 */ /* 0x000fe20000000000 */
[----:B------:R-:W-:Y:S01]  /*1920*/  SHF.L.U32 R0, R12, 0x1f, RZ ;  /* 0x0000001f0c007819 */ /* 0x000fe200000006ff */
[----:B-1----:R-:W-:Y:S02]  /*1930*/  ULEA UR21, UR54, UR21, 0x18 ;  /* 0x0000001536157291 */ /* 0x002fe4000f8ec0ff */
[----:B------:R-:W-:Y:S02]  /*1940*/  UISETP.GE.U32.AND UP0, UPT, UR50, 0xff, UPT ;  /* 0x000000ff3200788c */ /* 0x000fe4000bf06070 */
[----:B------:R-:W-:Y:S02]  /*1950*/  ULEA UR4, UR23, UR21, 0x3 ;  /* 0x0000001517047291 */ /* 0x000fe4000f8e18ff */
[----:B------:R-:W-:Y:S02]  /*1960*/  USHF.L.U32 UR19, UR26, 0x6, URZ ;  /* 0x000000061a137899 */ /* 0x000fe400080006ff */
[----:B------:R-:W-:Y:S01]  /*1970*/  ULEA UR35, UR25, UR49, 0x7 ;  /* 0x0000003119237291 */ /* 0x000fe2000f8e38ff */
[----:B------:R-:W-:-:S04]  /*1980*/  UMOV UR13, URZ ;  /* 0x000000ff000d7c82 */ /* 0x000fc80008000000 */
[----:B------:R1:W2:Y:S01]  /*1990*/  SYNCS.PHASECHK.TRANS64.TRYWAIT P0, [UR4+0x20], R0 ;  /* 0x00002000ff0075a7 */ /* 0x0002a20008001104 */
[----:B------:R-:W-:Y:S06]  /*19a0*/  BRA.U !UP0, `(.L_x_25) ;  /* 0x0000000108f47547 */ /* 0x000fec000b800000 */
[----:B------:R-:W-:Y:S01]  /*19b0*/  UMOV UR22, URZ ;  /* 0x000000ff00167c82 */ /* 0x000fe20008000000 */
[----:B------:R-:W-:-:S05]  /*19c0*/  UMOV UR4, UR23 ;  /* 0x0000001700047c82 */ /* 0x000fca0008000000 */
.L_x_31:
[----:B------:R-:W-:Y:S01]  /*19d0*/  ULEA UR33, UR4, UR21, 0x3 ;  /* 0x0000001504217291 */ /* 0x000fe2000f8e18ff */
[----:B--2---:R-:W-:Y:S01]  /*19e0*/  @!P3 MOV R2, 0xc000 ;  /* 0x0000c0000002b802 */ /* 0x004fe20000000f00 */
[----:B--2-4-:R-:W-:Y:S10]  /*19f0*/  @P0 BRA `(.L_x_26) ;  /* 0x00000000000c0947 */ /* 0x014ff40003800000 */
[----:B------:R-:W-:-:S04]  /*1a00*/  SHF.L.U32 R3, R12, 0x1f, RZ ;  /* 0x0000001f0c037819 */ /* 0x000fc800000006ff */
[----:B------:R-:W2:Y:S02]  /*1a10*/  SYNCS.PHASECHK.TRANS64.TRYWAIT P0, [UR33+0x20], R3 ;  /* 0x00002003ff0075a7 */ /* 0x000ea40008001121 */
[----:B--2---:R-:W-:Y:S05]  /*1a20*/  @!P0 BRA `(.L_x_27) ;  /* 0x0000006400688947 */ /* 0x004fea0003800000 */
.L_x_26:
[----:B------:R2:W-:Y:S01]  /*1a30*/  @!P3 SYNCS.ARRIVE.TRANS64 RZ, [UR33], R2 ;  /* 0x00000002ffffb9a7 */ /* 0x0005e20008000021 */
[----:B------:R-:W-:-:S04]  /*1a40*/  ULOP3.LUT UR5, UR31, 0x2, URZ, 0xfc, !UPT ;  /* 0x000000021f057892 */ /* 0x000fc8000f8efcff */
[----:B------:R-:W-:-:S09]  /*1a50*/  UISETP.NE.AND UP0, UPT, UR5, 0x2, UPT ;  /* 0x000000020500788c */ /* 0x000fd2000bf05270 */
[----:B------:R-:W-:Y:S05]  /*1a60*/  BRA.U UP0, `(.L_x_28) ;  /* 0x0000000100047547 */ /* 0x000fea000b800000 */
[----:B------:R-:W-:Y:S05]  /*1a70*/  BPT.TRAP 0x1 ;  /* 0x000000040000795c */ /* 0x000fea0000300000 */
.L_x_28:
[----:B------:R-:W-:Y:S04]  /*1a80*/  BSSY.RECONVERGENT B0, `(.L_x_29) ;  /* 0x0000003000007945 */ /* 0x000fe80003800200 */
[----:B------:R-:W-:Y:S05]  /*1a90*/  @P2 BRA `(.L_x_30) ;  /* 0x0000000000042947 */ /* 0x000fea0003800000 */
[----:B------:R-:W-:Y:S05]  /*1aa0*/  BPT.TRAP 0x1 ;  /* 0x000000040000795c */ /* 0x000fea0000300000 */
.L_x_30:
[----:B------:R-:W-:Y:S05]  /*1ab0*/  BSYNC.RECONVERGENT B0 ;  /* 0x0000000000007941 */ /* 0x000fea0003800200 */
.L_x_29:
[----:B------:R-:W-:Y:S02]  /*1ac0*/  UIADD3 UR5, UPT, UPT, UR4, 0x1, URZ ;  /* 0x0000000104057890 */ /* 0x000fe4000fffe0ff */
[----:B------:R-:W-:Y:S02]  /*1ad0*/  USHF.L.U32 UR4, UR4, 0xe, URZ ;  /* 0x0000000e04047899 */ /* 0x000fe400080006ff */
[----:B------:R-:W-:Y:S02]  /*1ae0*/  UISETP.NE.AND UP0, UPT, UR5, 0x4, UPT ;  /* 0x000000040500788c */ /* 0x000fe4000bf05270 */
[----:B------:R-:W-:Y:S02]  /*1af0*/  ULOP3.LUT UR24, UR4, UR29, URZ, 0xfc, !UPT ;  /* 0x0000001d04187292 */ /* 0x000fe4000f8efcff */
[----:B------:R-:W-:Y:S02]  /*1b00*/  USEL UR6, URZ, 0x1, UP0 ;  /* 0x00000001ff067887 */ /* 0x000fe40008000000 */
[----:B------:R-:W-:-:S02]  /*1b10*/  USEL UR23, UR5, URZ, UP0 ;  /* 0x000000ff05177287 */ /* 0x000fc40008000000 */
[----:B------:R-:W-:Y:S02]  /*1b20*/  ULEA UR24, UR24, UR21, 0x1 ;  /* 0x0000001518187291 */ /* 0x000fe4000f8e08ff */
[----:B------:R-:W-:Y:S01]  /*1b30*/  LOP3.LUT R12, R12, UR6, RZ, 0x3c, !PT ;  /* 0x000000060c0c7c12 */ /* 0x000fe2000f8e3cff */
[----:B------:R-:W-:Y:S02]  /*1b40*/  UIADD3 UR6, UP1, UPT, UR40, 0x80, URZ ;  /* 0x0000008028067890 */ /* 0x000fe4000ff3e0ff */
[----:B------:R-:W-:Y:S01]  /*1b50*/  ULEA UR5, UR23, UR21, 0x3 ;  /* 0x0000001517057291 */ /* 0x000fe2000f8e18ff */
[----:B-1----:R-:W-:Y:S01]  /*1b60*/  SHF.L.U32 R0, R12, 0x1f, RZ ;  /* 0x0000001f0c007819 */ /* 0x002fe200000006ff */
[----:B------:R-:W-:Y:S02]  /*1b70*/  USHF.L.U32 UR34, UR22, 0x7, URZ ;  /* 0x0000000716227899 */ /* 0x000fe400080006ff */
[----:B------:R-:W-:Y:S02]  /*1b80*/  UIADD3 UR14, UP0, UPT, UR40, 0x180, URZ ;  /* 0x00000180280e7890 */ /* 0x000fe4000ff1e0ff */
[----:B------:R-:W-:-:S02]  /*1b90*/  UIADD3 UR4, UPT, UPT, UR21, UR4, URZ ;  /* 0x0000000415047290 */ /* 0x000fc4000fffe0ff */
[----:B------:R-:W-:Y:S01]  /*1ba0*/  UIADD3.X UR7, UPT, UPT, URZ, UR41, URZ, UP1, !UPT ;  /* 0x00000029ff077290 */ /* 0x000fe20008ffe4ff */
[----:B------:R3:W4:Y:S01]  /*1bb0*/  SYNCS.PHASECHK.TRANS64.TRYWAIT P0, [UR5+0x20], R0 ;  /* 0x00002000ff0075a7 */ /* 0x0007220008001105 */
[----:B------:R-:W-:Y:S02]  /*1bc0*/  UIADD3 UR32, UPT, UPT, UR24, 0x6400, URZ ;  /* 0x0000640018207890 */ /* 0x000fe4000fffe0ff */
[----:B------:R-:W-:Y:S02]  /*1bd0*/  UIADD3 UR26, UPT, UPT, UR34, 0x40, URZ ;  /* 0x00000040221a7890 */ /* 0x000fe4000fffe0ff */
[----:B------:R-:W-:Y:S02]  /*1be0*/  UIADD3 UR24, UPT, UPT, UR24, 0xa400, URZ ;  /* 0x0000a40018187890 */ /* 0x000fe4000fffe0ff */
[----:B------:R-:W-:Y:S02]  /*1bf0*/  UIADD3.X UR15, UPT, UPT, URZ, UR41, URZ, UP0, !UPT ;  /* 0x00000029ff0f7290 */ /* 0x000fe400087fe4ff */
[----:B------:R-:W-:-:S02]  /*1c00*/  UIADD3 UR16, UPT, UPT, UR4, 0x26400, URZ ;  /* 0x0002640004107890 */ /* 0x000fc4000fffe0ff */
[----:B------:R-:W-:Y:S01]  /*1c10*/  UIADD3 UR8, UPT, UPT, UR4, 0x28400, URZ ;  /* 0x0002840004087890 */ /* 0x000fe2000fffe0ff */
[----:B------:R-:W-:Y:S01]  /*1c20*/  UMOV UR5, 0x30000 ;  /* 0x0003000000057882 */ /* 0x000fe20000000000 */
[----:B------:R-:W-:Y:S01]  /*1c30*/  UMOV UR38, 0x0 ;  /* 0x0000000000267882 */ /* 0x000fe20000000000 */
[----:B------:R-:W-:Y:S01]  /*1c40*/  UMOV UR39, 0x10000000 ;  /* 0x1000000000277882 */ /* 0x000fe20000000000 */
[----:B------:R-:W-:Y:S01]  /*1c50*/  UMOV UR25, UR33 ;  /* 0x0000002100197c82 */ /* 0x000fe20008000000 */
[----:B------:R-:W-:Y:S01]  /*1c60*/  UMOV UR27, UR35 ;  /* 0x00000023001b7c82 */ /* 0x000fe20008000000 */
[----:B------:R-:W-:Y:S01]  /*1c70*/  UMOV UR28, UR36 ;  /* 0x00000024001c7c82 */ /* 0x000fe20008000000 */
[----:B------:R-:W-:Y:S01]  /*1c80*/  UMOV UR17, UR33 ;  /* 0x0000002100117c82 */ /* 0x000fe20008000000 */
[----:B------:R-:W-:Y:S01]  /*1c90*/  UMOV UR20, UR36 ;  /* 0x0000002400147c82 */ /* 0x000fe20008000000 */
[----:B------:R-:W-:Y:S01]  /*1ca0*/  UMOV UR18, UR34 ;  /* 0x0000002200127c82 */ /* 0x000fe20008000000 */
[----:B------:R3:W-:Y:S01]  /*1cb0*/  UTMALDG.3D.MULTICAST [UR32], [UR6], UR5, desc[UR38] ;  /* 0x00002620060073b4 */ /* 0x0007e20008011805 */
[----:B------:R-:W-:Y:S01]  /*1cc0*/  UMOV UR11, UR19 ;  /* 0x00000013000b7c82 */ /* 0x000fe20008000000 */
[----:B------:R-:W-:Y:S01]  /*1cd0*/  UMOV UR12, UR36 ;  /* 0x00000024000c7c82 */ /* 0x000fe20008000000 */
[----:B------:R-:W-:Y:S01]  /*1ce0*/  UMOV UR9, UR33 ;  /* 0x0000002100097c82 */ /* 0x000fe20008000000 */
[----:B------:R-:W-:Y:S01]  /*1cf0*/  UMOV UR10, UR26 ;  /* 0x0000001a000a7c82 */ /* 0x000fe20008000000 */
[----:B------:R-:W-:Y:S01]  /*1d00*/  UIADD3 UR22, UPT, UPT, UR22, 0x1, URZ ;  /* 0x0000000116167890 */ /* 0x000fe2000fffe0ff */
[----:B------:R-:W-:Y:S01]  /*1d10*/  UMOV UR13, UR30 ;  /* 0x0000001e000d7c82 */ /* 0x000fe20008000000 */
[----:B------:R3:W-:Y:S02]  /*1d20*/  UTMALDG.3D.MULTICAST [UR24], [UR6], UR5, desc[UR38] ;  /* 0x00002618060073b4 */ /* 0x0007e40008011805 */
[----:B------:R-:W-:Y:S01]  /*1d30*/  UISETP.NE.AND UP0, UPT, UR22, UR30, UPT ;  /* 0x0000001e1600728c */ /* 0x000fe2000bf05270 */
[----:B------:R-:W-:Y:S01]  /*1d40*/  UMOV UR4, UR23 ;  /* 0x0000001700047c82 */ /* 0x000fe20008000000 */
[----:B------:R3:W-:Y:S01]  /*1d50*/  UTMALDG.3D [UR16], [UR14], desc[UR38] ;  /* 0x000026100e0075b4 */ /* 0x0007e20008011000 */
[----:B------:R3:W-:Y:S06]  /*1d60*/  UTMALDG.3D [UR8], [UR14], desc[UR38] ;  /* 0x000026080e0075b4 */ /* 0x0007ec0008011000 */
[----:B---3--:R-:W-:Y:S05]  /*1d70*/  BRA.U UP0, `(.L_x_31) ;  /* 0xfffffffd00147547 */ /* 0x008fea000b83ffff */
.L_x_25:
[----:B------:R-:W-:Y:S01]  /*1d80*/  ULEA UR4, UR23, UR21, 0x3 ;  /* 0x0000001517047291 */ /* 0x000fe2000f8e18ff */
[----:B-1----:R-:W-:Y:S01]  /*1d90*/  SHF.L.U32 R0, R12, 0x1f, RZ ;  /* 0x0000001f0c007819 */ /* 0x002fe200000006ff */
[----:B------:R-:W-:Y:S01]  /*1da0*/  @!P1 SYNCS.ARRIVE.TRANS64.A1T0 RZ, [UR21+0x78], RZ ;  /* 0x000078ffffff99a7 */ /* 0x000fe20008100015 */
[----:B------:R-:W-:-:S06]  /*1db0*/  UISETP.GT.AND UP0, UPT, UR47, UR46, UPT ;  /* 0x0000002e2f00728c */ /* 0x000fcc000bf04270 */
[----:B--2-4-:R1:W2:Y:S03]  /*1dc0*/  SYNCS.PHASECHK.TRANS64.TRYWAIT P0, [UR4+0x20], R0 ;  /* 0x00002000ff0075a7 */ /* 0x0142a60008001104 */
[----:B------:R-:W-:Y:S05]  /*1dd0*/  BRA.U !UP0, `(.L_x_32) ;  /* 0x0000000108f07547 */ /* 0x000fea000b800000 */
[----:B------:R-:W-:Y:S01]  /*1de0*/  UIADD3 UR14, UPT, UPT, UR48, UR13, URZ ;  /* 0x0000000d300e7290 */ /* 0x000fe2000fffe0ff */
[----:B------:R-:W-:-:S11]  /*1df0*/  UMOV UR4, UR23 ;  /* 0x0000001700047c82 */ /* 0x000fd60008000000 */
.L_x_38:
[----:B------:R-:W-:Y:S01]  /*1e00*/  ULEA UR33, UR4, UR21, 0x3 ;  /* 0x0000001504217291 */ /* 0x000fe2000f8e18ff */
[----:B--2---:R-:W-:Y:S01]  /*1e10*/  @!P3 MOV R2, 0xc000 ;  /* 0x0000c0000002b802 */ /* 0x004fe20000000f00 */
[----:B--2-4-:R-:W-:Y:S10]  /*1e20*/  @P0 BRA `(.L_x_33) ;  /* 0x00000000000c0947 */ /* 0x014ff40003800000 */
[----:B------:R-:W-:-:S04]  /*1e30*/  SHF.L.U32 R3, R12, 0x1f, RZ ;  /* 0x0000001f0c037819 */ /* 0x000fc800000006ff */
[----:B------:R-:W2:Y:S02]  /*1e40*/  SYNCS.PHASECHK.TRANS64.TRYWAIT P0, [UR33+0x20], R3 ;  /* 0x00002003ff0075a7 */ /* 0x000ea40008001121 */
[----:B--2---:R-:W-:Y:S05]  /*1e50*/  @!P0 BRA `(.L_x_34) ;  /* 0x0000006000748947 */ /* 0x004fea0003800000 */
.L_x_33:
[----:B------:R2:W-:Y:S01]  /*1e60*/  @!P3 SYNCS.ARRIVE.TRANS64 RZ, [UR33], R2 ;  /* 0x00000002ffffb9a7 */ /* 0x0005e20008000021 */
[----:B------:R-:W-:-:S04]  /*1e70*/  ULOP3.LUT UR5, UR31, 0x2, URZ, 0xfc, !UPT ;  /* 0x000000021f057892 */ /* 0x000fc8000f8efcff */
[----:B------:R-:W-:-:S09]  /*1e80*/  UISETP.NE.AND UP0, UPT, UR5, 0x2, UPT ;  /* 0x000000020500788c */ /* 0x000fd2000bf05270 */
[----:B------:R-:W-:Y:S05]  /*1e90*/  BRA.U UP0, `(.L_x_35) ;  /* 0x0000000100047547 */ /* 0x000fea000b800000 */
[----:B------:R-:W-:Y:S05]  /*1ea0*/  BPT.TRAP 0x1 ;  /* 0x000000040000795c */ /* 0x000fea0000300000 */
.L_x_35:
[----:B------:R-:W-:Y:S04]  /*1eb0*/  BSSY.RECONVERGENT B0, `(.L_x_36) ;  /* 0x0000003000007945 */ /* 0x000fe80003800200 */
[----:B------:R-:W-:Y:S05]  /*1ec0*/  @P2 BRA `(.L_x_37) ;  /* 0x0000000000042947 */ /* 0x000fea0003800000 */
[----:B------:R-:W-:Y:S05]  /*1ed0*/  BPT.TRAP 0x1 ;  /* 0x000000040000795c */ /* 0x000fea0000300000 */
.L_x_37:
[----:B------:R-:W-:Y:S05]  /*1ee0*/  BSYNC.RECONVERGENT B0 ;  /* 0x0000000000007941 */ /* 0x000fea0003800200 */
.L_x_36:
[----:B------:R-:W-:Y:S02]  /*1ef0*/  UIADD3 UR5, UPT, UPT, UR4, 0x1, URZ ;  /* 0x0000000104057890 */ /* 0x000fe4000fffe0ff */
[----:B------:R-:W-:Y:S02]  /*1f00*/  USHF.L.U32 UR7, UR4, 0xe, URZ ;  /* 0x0000000e04077899 */ /* 0x000fe400080006ff */
[----:B------:R-:W-:Y:S02]  /*1f10*/  UISETP.NE.AND UP0, UPT, UR5, 0x4, UPT ;  /* 0x000000040500788c */ /* 0x000fe4000bf05270 */
[----:B------:R-:W-:Y:S02]  /*1f20*/  ULOP3.LUT UR24, UR7, UR29, URZ, 0xfc, !UPT ;  /* 0x0000001d07187292 */ /* 0x000fe4000f8efcff */
[----:B------:R-:W-:Y:S02]  /*1f30*/  USEL UR6, URZ, 0x1, UP0 ;  /* 0x00000001ff067887 */ /* 0x000fe40008000000 */
[----:B------:R-:W-:-:S02]  /*1f40*/  USEL UR23, UR5, URZ, UP0 ;  /* 0x000000ff05177287 */ /* 0x000fc40008000000 */
[----:B------:R-:W-:Y:S02]  /*1f50*/  UIADD3 UR4, UP1, UPT, UR40, 0x80, URZ ;  /* 0x0000008028047890 */ /* 0x000fe4000ff3e0ff */
[----:B------:R-:W-:Y:S01]  /*1f60*/  ULEA UR5, UR23, UR21, 0x3 ;  /* 0x0000001517057291 */ /* 0x000fe2000f8e18ff */
[----:B------:R-:W-:Y:S01]  /*1f70*/  LOP3.LUT R12, R12, UR6, RZ, 0x3c, !PT ;  /* 0x000000060c0c7c12 */ /* 0x000fe2000f8e3cff */
[----:B------:R-:W-:Y:S02]  /*1f80*/  ULEA UR24, UR24, UR21, 0x1 ;  /* 0x0000001518187291 */ /* 0x000fe4000f8e08ff */
[----:B------:R-:W-:Y:S01]  /*1f90*/  USHF.L.U32 UR34, UR13, 0x7, URZ ;  /* 0x000000070d227899 */ /* 0x000fe200080006ff */
[----:B-1----:R-:W-:Y:S01]  /*1fa0*/  SHF.L.U32 R0, R12, 0x1f, RZ ;  /* 0x0000001f0c007819 */ /* 0x002fe200000006ff */
[----:B------:R-:W-:Y:S02]  /*1fb0*/  UIADD3 UR6, UP0, UPT, UR40, 0x180, URZ ;  /* 0x0000018028067890 */ /* 0x000fe4000ff1e0ff */
[----:B------:R-:W-:Y:S01]  /*1fc0*/  UIADD3 UR8, UPT, UPT, UR21, UR7, URZ ;  /* 0x0000000715087290 */ /* 0x000fe2000fffe0ff */
[----:B------:R3:W4:Y:S01]  /*1fd0*/  SYNCS.PHASECHK.TRANS64.TRYWAIT P0, [UR5+0x20], R0 ;  /* 0x00002000ff0075a7 */ /* 0x0007220008001105 */
[----:B------:R-:W-:-:S02]  /*1fe0*/  UIADD3.X UR5, UPT, UPT, URZ, UR41, URZ, UP1, !UPT ;  /* 0x00000029ff057290 */ /* 0x000fc40008ffe4ff */
[----:B------:R-:W-:Y:S02]  /*1ff0*/  UIADD3 UR32, UPT, UPT, UR24, 0x6400, URZ ;  /* 0x0000640018207890 */ /* 0x000fe4000fffe0ff */
[----:B------:R-:W-:Y:S02]  /*2000*/  UIADD3 UR26, UPT, UPT, UR34, 0x40, URZ ;  /* 0x00000040221a7890 */ /* 0x000fe4000fffe0ff */
[----:B------:R-:W-:Y:S02]  /*2010*/  UIADD3 UR24, UPT, UPT, UR24, 0xa400, URZ ;  /* 0x0000a40018187890 */ /* 0x000fe4000fffe0ff */
[----:B------:R-:W-:Y:S02]  /*2020*/  UIADD3.X UR7, UPT, UPT, URZ, UR41, URZ, UP0, !UPT ;  /* 0x00000029ff077290 */ /* 0x000fe400087fe4ff */
[----:B------:R-:W-:Y:S02]  /*2030*/  UIADD3 UR16, UPT, UPT, UR8, 0x26400, URZ ;  /* 0x0002640008107890 */ /* 0x000fe4000fffe0ff */
[----:B------:R-:W-:Y:S01]  /*2040*/  UIADD3 UR8, UPT, UPT, UR8, 0x28400, URZ ;  /* 0x0002840008087890 */ /* 0x000fe2000fffe0ff */
[----:B------:R-:W-:Y:S01]  /*2050*/  UMOV UR10, 0x30000 ;  /* 0x00030000000a7882 */ /* 0x000fe20000000000 */
[----:B------:R-:W-:Y:S01]  /*2060*/  UMOV UR38, 0x0 ;  /* 0x0000000000267882 */ /* 0x000fe20000000000 */
[----:B------:R-:W-:Y:S01]  /*2070*/  UMOV UR39, 0x10000000 ;  /* 0x1000000000277882 */ /* 0x000fe20000000000 */
[----:B------:R-:W-:Y:S01]  /*2080*/  UMOV UR25, UR33 ;  /* 0x0000002100197c82 */ /* 0x000fe20008000000 */
[----:B------:R-:W-:Y:S01]  /*2090*/  UMOV UR27, UR35 ;  /* 0x00000023001b7c82 */ /* 0x000fe20008000000 */
[----:B------:R-:W-:Y:S01]  /*20a0*/  UMOV UR28, UR36 ;  /* 0x00000024001c7c82 */ /* 0x000fe20008000000 */
[----:B------:R-:W-:Y:S01]  /*20b0*/  UTMALDG.3D.MULTICAST [UR32], [UR4], UR10, desc[UR38] ;  /* 0x00002620040073b4 */ /* 0x000fe2000801180a */
[----:B------:R-:W-:Y:S01]  /*20c0*/  UMOV UR17, UR33 ;  /* 0x0000002100117c82 */ /* 0x000fe20008000000 */
[----:B------:R-:W-:Y:S01]  /*20d0*/  UMOV UR20, UR36 ;  /* 0x0000002400147c82 */ /* 0x000fe20008000000 */
[----:B------:R-:W-:Y:S01]  /*20e0*/  UMOV UR18, UR34 ;  /* 0x0000002200127c82 */ /* 0x000fe20008000000 */
[----:B------:R-:W-:Y:S01]  /*20f0*/  UMOV UR11, UR19 ;  /* 0x00000013000b7c82 */ /* 0x000fe20008000000 */
[----:B------:R-:W-:Y:S01]  /*2100*/  UMOV UR12, UR36 ;  /* 0x00000024000c7c82 */ /* 0x000fe20008000000 */
[----:B------:R-:W-:Y:S01]  /*2110*/  UMOV UR9, UR33 ;  /* 0x0000002100097c82 */ /* 0x000fe20008000000 */
[----:B------:R-:W-:Y:S01]  /*2120*/  UIADD3 UR13, UPT, UPT, UR13, 0x1, URZ ;  /* 0x000000010d0d7890 */ /* 0x000fe2000fffe0ff */
[----:B------:R1:W-:Y:S03]  /*2130*/  UTMALDG.3D.MULTICAST [UR24], [UR4], UR10, desc[UR38] ;  /* 0x00002618040073b4 */ /* 0x0003e6000801180a */
[----:B------:R-:W-:Y:S01]  /*2140*/  UISETP.NE.AND UP0, UPT, UR13, UR14, UPT ;  /* 0x0000000e0d00728c */ /* 0x000fe2000bf05270 */
[----:B------:R3:W-:Y:S01]  /*2150*/  UTMALDG.3D [UR16], [UR6], desc[UR38] ;  /* 0x00002610060075b4 */ /* 0x0007e20008011000 */
[----:B-1----:R-:W-:Y:S01]  /*2160*/  UMOV UR10, UR26 ;  /* 0x0000001a000a7c82 */ /* 0x002fe20008000000 */
[----:B------:R-:W-:Y:S01]  /*2170*/  UMOV UR4, UR23 ;  /* 0x0000001700047c82 */ /* 0x000fe20008000000 */
[----:B------:R3:W-:Y:S05]  /*2180*/  UTMALDG.3D [UR8], [UR6], desc[UR38] ;  /* 0x00002608060075b4 */ /* 0x0007ea0008011000 */
[----:B---3--:R-:W-:Y:S05]  /*2190*/  BRA.U UP0, `(.L_x_38) ;  /* 0xfffffffd00187547 */ /* 0x008fea000b83ffff */
.L_x_32:
[C---:B------:R-:W-:Y:S01]  /*21a0*/  LEA R3, R11.reuse, UR21, 0x3 ;  /* 0x000000150b037c11 */ /* 0x040fe2000f8e18ff */
[----:B------:R-:W-:Y:S01]  /*21b0*/  NOP ;  /* 0x0000000000007918 */ /* 0x000fe20000000000 */
[----:B-1----:R-:W-:Y:S02]  /*21c0*/  SHF.L.U32 R0, R10, 0x1f, RZ ;  /* 0x0000001f0a007819 */ /* 0x002fe400000006ff */
[----:B------:R-:W-:Y:S02]  /*21d0*/  LEA R5, R11, UR21, 0x4 ;  /* 0x000000150b057c11 */ /* 0x000fe4000f8e20ff */
[----:B--2-4-:R-:W1:Y:S02]  /*21e0*/  SYNCS.PHASECHK.TRANS64.TRYWAIT P0, [R3+URZ+0x80], R0 ;  /* 0x00008000030075a7 */ /* 0x014e6400080011ff */
[----:B-1----:R-:W-:Y:S05]  /*21f0*/  @!P0 BRA `(.L_x_39) ;  /* 0x0000005c00a48947 */ /* 0x002fea0003800000 */
.L_x_125:
[----:B------:R-:W2:Y:S01]  /*2200*/  LDS.128 R4, [R5+0x110] ;  /* 0x0001100005047984 */ /* 0x000ea20000000c00 */
[----:B------:R-:W-:Y:S01]  /*2210*/  UISETP.GE.AND UP0, UPT, UR42, 0x1, UPT ;  /* 0x000000012a00788c */ /* 0x000fe2000bf06270 */
[----:B------:R-:W-:Y:S01]  /*2220*/  @!PT LDS RZ, [RZ] ;  /* 0x00000000fffff984 */ /* 0x000fe20000000800 */
[----:B------:R-:W-:Y:S01]  /*2230*/  @!PT LDS RZ, [RZ] ;  /* 0x00000000fffff984 */ /* 0x000fe20000000800 */
[----:B------:R-:W-:Y:S01]  /*2240*/  @!PT LDS RZ, [RZ] ;  /* 0x00000000fffff984 */ /* 0x000fe20000000800 */
[----:B------:R-:W-:Y:S01]  /*2250*/  @!PT LDS RZ, [RZ] ;  /* 0x00000000fffff984 */ /* 0x000fe20000000800 */
[----:B------:R3:W-:Y:S06]  /*2260*/  MEMBAR.ALL.CTA ;  /* 0x0000000000007992 */ /* 0x0007ec0000008000 */
[----:B---3--:R-:W3:Y:S01]  /*2270*/  FENCE.VIEW.ASYNC.S ;  /* 0x00000000000073c6 */ /* 0x008ee20000000000 */
[----:B--2---:R-:W-:-:S13]  /*2280*/  LOP3.LUT P0, RZ, R6, 0x1, RZ, 0xc0, !PT ;  /* 0x0000000106ff7812 */ /* 0x004fda000780c0ff */
[----:B---3--:R-:W-:Y:S01]  /*2290*/  VOTEU.ANY UP1, P0 ;  /* 0x0000000000ff7886 */ /* 0x008fe20000020100 */
[----:B------:R-:W-:-:S13]  /*22a0*/  PLOP3.LUT P0, PT, PT, PT, UP1, 0x80, 0x8 ;  /* 0x000000000008781c */ /* 0x000fda0003f0f018 */
[----:B-1----:R-:W-:Y:S02]  /*22b0*/  @P0 LOP3.LUT R0, R5, 0xffff, RZ, 0xc0, !PT ;  /* 0x0000ffff05000812 */ /* 0x002fe400078ec0ff */
[----:B------:R-:W-:Y:S02]  /*22c0*/  @P0 MOV R2, R4 ;  /* 0x0000000400020202 */ /* 0x000fe40000000f00 */
[----:B------:R-:W-:Y:S01]  /*22d0*/  @P0 R2UR UR5, R0 ;  /* 0x00000000000502ca */ /* 0x000fe200000e0000 */
[----:B------:R-:W-:Y:S01]  /*22e0*/  VIADD R0, R3, 0x90 ;  /* 0x0000009003007836 */ /* 0x000fe20000000000 */
[----:B------:R-:W-:Y:S02]  /*22f0*/  @P0 SHF.R.U32.HI R4, RZ, 0x10, R5 ;  /* 0x00000010ff040819 */ /* 0x000fe40000011605 */
[----:B------:R-:W-:Y:S02]  /*2300*/  @P0 R2UR UR6, R2 ;  /* 0x00000000020602ca */ /* 0x000fe400000e0000 */
[----:B------:R-:W-:-:S02]  /*2310*/  PRMT R0, RZ, 0x654, R0 ;  /* 0x00000654ff007816 */ /* 0x000fc40000000000 */
[----:B------:R-:W-:Y:S02]  /*2320*/  @P0 R2UR UR4, R4 ;  /* 0x00000000040402ca */ /* 0x000fe400000e0000 */
[----:B------:R1:W-:Y:S03]  /*2330*/  SYNCS.ARRIVE.TRANS64.RED.A1T0 RZ, [R0+URZ], RZ ;  /* 0x000000ff00ff79a7 */ /* 0x0003e600081004ff */
[----:B------:R-:W-:-:S04]  /*2340*/  @UP1 UMOV UR37, UR5 ;  /* 0x0000000500251c82 */ /* 0x000fc80008000000 */
[----:B------:R-:W-:-:S04]  /*2350*/  @UP1 UMOV UR43, UR6 ;  /* 0x00000006002b1c82 */ /* 0x000fc80008000000 */
[----:B------:R-:W-:Y:S01]  /*2360*/  @UP1 UMOV UR36, UR4 ;  /* 0x0000000400241c82 */ /* 0x000fe20008000000 */
[----:B------:R-:W-:Y:S05]  /*2370*/  BRA.U !UP0, `(.L_x_40) ;  /* 0x0000000108d47547 */ /* 0x000fea000b800000 */
[----:B------:R-:W2:Y:S01]  /*2380*/  LDCU.128 UR12, c[0x0][0xb10] ;  /* 0x00016200ff0c77ac */ /* 0x000ea20008000c00 */
[----:B------:R-:W3:Y:S01]  /*2390*/  LDCU UR22, c[0x0][0xb20] ;  /* 0x00016400ff1677ac */ /* 0x000ee20008000800 */
[----:B------:R-:W4:Y:S01]  /*23a0*/  LDCU UR20, c[0x0][0xb0c] ;  /* 0x00016180ff1477ac */ /* 0x000f220008000800 */
[----:B------:R-:W1:Y:S01]  /*23b0*/  LDCU.64 UR8, c[0x0][0xb28] ;  /* 0x00016500ff0877ac */ /* 0x000e620008000a00 */
[----:B------:R-:W-:Y:S02]  /*23c0*/  UISETP.NE.AND UP3, UPT, UR42, 0x1, UPT ;  /* 0x000000012a00788c */ /* 0x000fe4000bf65270 */
[----:B--2---:R-:W-:Y:S02]  /*23d0*/  UIMAD.WIDE.U32 UR6, UR44, UR15, URZ ;  /* 0x0000000f2c0672a5 */ /* 0x004fe4000f8e00ff */
[----:B------:R-:W-:Y:S02]  /*23e0*/  UIMAD.WIDE.U32 UR4, UR45, UR12, URZ ;  /* 0x0000000c2d0472a5 */ /* 0x000fe4000f8e00ff */
[----:B------:R-:W-:-:S02]  /*23f0*/  UISETP.NE.AND UP0, UPT, UR14, 0x1, UPT ;  /* 0x000000010e00788c */ /* 0x000fc4000bf05270 */
[----:B------:R-:W-:Y:S01]  /*2400*/  UIMAD.WIDE.U32 UR18, UR37, UR15, URZ ;  /* 0x0000000f251272a5 */ /* 0x000fe2000f8e00ff */
[----:B------:R-:W-:Y:S02]  /*2410*/  UMOV UR6, UR7 ;  /* 0x0000000700067c82 */ /* 0x000fe40008000000 */
[----:B------:R-:W-:Y:S01]  /*2420*/  UMOV UR4, UR5 ;  /* 0x0000000500047c82 */ /* 0x000fe20008000000 */
[----:B---3--:R-:W-:Y:S02]  /*2430*/  USHF.R.U32.HI UR6, URZ, UR22, UR6 ;  /* 0x00000016ff067299 */ /* 0x008fe40008011606 */
[----:B----4-:R-:W-:Y:S02]  /*2440*/  UISETP.NE.AND UP2, UPT, UR20, 0x1, UPT ;  /* 0x000000011400788c */ /* 0x010fe4000bf45270 */
[----:B------:R-:W-:Y:S02]  /*2450*/  USHF.R.U32.HI UR4, URZ, UR13, UR4 ;  /* 0x0000000dff047299 */ /* 0x000fe40008011604 */
[----:B------:R-:W-:-:S02]  /*2460*/  USEL UR5, UR44, UR6, !UP0 ;  /* 0x000000062c057287 */ /* 0x000fc4000c000000 */
[----:B------:R-:W-:Y:S02]  /*2470*/  USEL UR6, UR45, UR4, !UP2 ;  /* 0x000000042d067287 */ /* 0x000fe4000d000000 */
[----:B-1----:R-:W-:Y:S01]  /*2480*/  UIMAD.WIDE.U32 UR10, UR5, UR8, URZ ;  /* 0x00000008050a72a5 */ /* 0x002fe2000f8e00ff */
[----:B------:R-:W-:Y:S01]  /*2490*/  UMOV UR4, UR19 ;  /* 0x0000001300047c82 */ /* 0x000fe20008000000 */
[----:B------:R-:W-:Y:S02]  /*24a0*/  UIMAD.WIDE.U32 UR16, UR43, UR12, URZ ;  /* 0x0000000c2b1072a5 */ /* 0x000fe4000f8e00ff */
[----:B------:R-:W-:-:S03]  /*24b0*/  UIMAD.WIDE.U32 UR18, UR6, UR8, URZ ;  /* 0x00000008061272a5 */ /* 0x000fc6000f8e00ff */
[----:B------:R-:W-:Y:S01]  /*24c0*/  UMOV UR10, UR11 ;  /* 0x0000000b000a7c82 */ /* 0x000fe20008000000 */
[----:B------:R-:W-:Y:S02]  /*24d0*/  USHF.R.U32.HI UR4, URZ, UR22, UR4 ;  /* 0x00000016ff047299 */ /* 0x000fe40008011604 */
[----:B------:R-:W-:Y:S01]  /*24e0*/  @UP3 USHF.R.U32.HI UR5, URZ, UR9, UR10 ;  /* 0x00000009ff053299 */ /* 0x000fe2000801160a */
[----:B------:R-:W-:Y:S01]  /*24f0*/  UMOV UR16, UR17 ;  /* 0x0000001100107c82 */ /* 0x000fe20008000000 */
[----:B------:R-:W-:Y:S01]  /*2500*/  UMOV UR18, UR19 ;  /* 0x0000001300127c82 */ /* 0x000fe20008000000 */
[----:B------:R-:W-:Y:S02]  /*2510*/  USHF.R.U32.HI UR13, URZ, UR13, UR16 ;  /* 0x0000000dff0d7299 */ /* 0x000fe40008011610 */
[----:B------:R-:W-:Y:S02]  /*2520*/  USEL UR4, UR37, UR4, !UP0 ;  /* 0x0000000425047287 */ /* 0x000fe4000c000000 */
[----:B------:R-:W-:-:S02]  /*2530*/  @UP3 USHF.R.U32.HI UR6, URZ, UR9, UR18 ;  /* 0x00000009ff063299 */ /* 0x000fc40008011612 */
[----:B------:R-:W-:Y:S02]  /*2540*/  UIMAD UR7, UR42, UR5, URZ ;  /* 0x000000052a0772a4 */ /* 0x000fe4000f8e02ff */
[----:B------:R-:W-:Y:S02]  /*2550*/  USEL UR5, UR43, UR13, !UP2 ;  /* 0x0000000d2b057287 */ /* 0x000fe4000d000000 */
[----:B------:R-:W-:Y:S02]  /*2560*/  UIMAD UR10, UR42, UR6, URZ ;  /* 0x000000062a0a72a4 */ /* 0x000fe4000f8e02ff */
[----:B------:R-:W-:Y:S02]  /*2570*/  UISETP.GE.AND UP0, UPT, UR4, UR7, UPT ;  /* 0x000000070400728c */ /* 0x000fe4000bf06270 */
[----:B------:R-:W-:Y:S02]  /*2580*/  UIMAD.WIDE.U32 UR12, UR4, UR8, URZ ;  /* 0x00000008040c72a5 */ /* 0x000fe4000f8e00ff */
[----:B------:R-:W-:-:S02]  /*2590*/  UISETP.GE.OR UP0, UPT, UR5, UR10, UP0 ;  /* 0x0000000a0500728c */ /* 0x000fc40008706670 */
        /* <DEDUP_REMOVED lines=19> */
.L_x_40:
[----:B------:R-:W2:Y:S02]  /*26d0*/  LDCU UR4, c[0x0][0xb30] ;  /* 0x00016600ff0477ac */ /* 0x000ea40008000800 */
[----:B--2---:R-:W-:-:S09]  /*26e0*/  UISETP.NE.AND UP0, UPT, UR4, 0x1, UPT ;  /* 0x000000010400788c */ /* 0x004fd2000bf05270 */
[----:B------:R-:W-:Y:S05]  /*26f0*/  BRA.U UP0, `(.L_x_41) ;  /* 0x0000000100447547 */ /* 0x000fea000b800000 */
[----:B------:R-:W2:Y:S01]  /*2700*/  LDCU.128 UR8, c[0x0][0xb10] ;  /* 0x00016200ff0877ac */ /* 0x000ea20008000c00 */
[----:B------:R-:W3:Y:S01]  /*2710*/  LDCU UR12, c[0x0][0xb0c] ;  /* 0x00016180ff0c77ac */ /* 0x000ee20008000800 */
[----:B------:R-:W4:Y:S01]  /*2720*/  LDCU UR13, c[0x0][0xb20] ;  /* 0x00016400ff0d77ac */ /* 0x000f220008000800 */
[----:B--2---:R-:W-:Y:S02]  /*2730*/  UIMAD.WIDE.U32 UR6, UR43, UR8, URZ ;  /* 0x000000082b0672a5 */ /* 0x004fe4000f8e00ff */
[----:B------:R-:W-:Y:S02]  /*2740*/  UIMAD.WIDE.U32 UR4, UR37, UR11, URZ ;  /* 0x0000000b250472a5 */ /* 0x000fe4000f8e00ff */
[----:B---3--:R-:W-:Y:S02]  /*2750*/  UISETP.NE.AND UP2, UPT, UR12, 0x1, UPT ;  /* 0x000000010c00788c */ /* 0x008fe4000bf45270 */
[----:B------:R-:W-:Y:S01]  /*2760*/  UISETP.NE.AND UP0, UPT, UR10, 0x1, UPT ;  /* 0x000000010a00788c */ /* 0x000fe2000bf05270 */
[----:B------:R-:W-:-:S02]  /*2770*/  UMOV UR6, UR7 ;  /* 0x0000000700067c82 */ /* 0x000fc40008000000 */
[----:B------:R-:W-:Y:S01]  /*2780*/  UMOV UR4, UR5 ;  /* 0x0000000500047c82 */ /* 0x000fe20008000000 */
[----:B------:R-:W-:Y:S02]  /*2790*/  USHF.R.U32.HI UR9, URZ, UR9, UR6 ;  /* 0x00000009ff097299 */ /* 0x000fe40008011606 */
[----:B----4-:R-:W-:Y:S02]  /*27a0*/  USHF.R.U32.HI UR4, URZ, UR13, UR4 ;  /* 0x0000000dff047299 */ /* 0x010fe40008011604 */
[----:B------:R-:W-:Y:S02]  /*27b0*/  USEL UR5, UR43, UR9, !UP2 ;  /* 0x000000092b057287 */ /* 0x000fe4000d000000 */
[----:B------:R-:W-:-:S04]  /*27c0*/  USEL UR4, UR37, UR4, !UP0 ;  /* 0x0000000425047287 */ /* 0x000fc8000c000000 */
[----:B------:R-:W-:Y:S02]  /*27d0*/  UIADD3 UR6, UPT, UPT, UR5, -UR4, URZ ;  /* 0x8000000405067290 */ /* 0x000fe4000fffe0ff */
[----:B------:R-:W-:Y:S02]  /*27e0*/  UIADD3 UR4, UPT, UPT, -UR5, UR4, URZ ;  /* 0x0000000405047290 */ /* 0x000fe4000fffe1ff */
[----:B------:R-:W-:Y:S02]  /*27f0*/  UIMAD UR37, UR6, UR10, UR37 ;  /* 0x0000000a062572a4 */ /* 0x000fe4000f8e0225 */
[----:B------:R-:W-:-:S12]  /*2800*/  UIMAD UR43, UR4, UR12, UR43 ;  /* 0x0000000c042b72a4 */ /* 0x000fd8000f8e022b */
.L_x_41:
[----:B------:R-:W-:Y:S01]  /*2810*/  VIADD R11, R11, 0x1 ;  /* 0x000000010b0b7836 */ /* 0x000fe20000000000 */
[----:B------:R-:W-:Y:S02]  /*2820*/  R2UR UR5, R87 ;  /* 0x00000000570572ca */ /* 0x000fe400000e0000 */
[----:B------:R-:W-:Y:S02]  /*2830*/  R2UR UR4, R86 ;  /* 0x00000000560472ca */ /* 0x000fe400000e0000 */
[C---:B------:R-:W-:Y:S02]  /*2840*/  ISETP.NE.AND P0, PT, R11.reuse, 0x2, PT ;  /* 0x000000020b00780c */ /* 0x040fe40003f05270 */
[----:B------:R-:W-:Y:S02]  /*2850*/  PLOP3.LUT P1, PT, PT, PT, PT, 0x80, 0x8 ;  /* 0x000000000008781c */ /* 0x000fe40003f2f070 */
[----:B------:R-:W-:Y:S02]  /*2860*/  SEL R3, RZ, 0x1, P0 ;  /* 0x00000001ff037807 */ /* 0x000fe40000000000 */
[----:B------:R-:W-:-:S02]  /*2870*/  SEL R11, R11, RZ, P0 ;  /* 0x000000ff0b0b7207 */ /* 0x000fc40000000000 */
[----:B------:R-:W-:Y:S01]  /*2880*/  LOP3.LUT R10, R10, R3, RZ, 0x3c, !PT ;  /* 0x000000030a0a7212 */ /* 0x000fe200078e3cff */
[----:B------:R-:W-:Y:S02]  /*2890*/  UIADD3 UR25, UPT, UPT, UR43, UR5, URZ ;  /* 0x000000052b197290 */ /* 0x000fe4000fffe0ff */
[----:B------:R-:W-:Y:S01]  /*28a0*/  UIADD3 UR26, UPT, UPT, UR37, UR4, URZ ;  /* 0x00000004251a7290 */ /* 0x000fe2000fffe0ff */
[----:B------:R-:W-:Y:S11]  /*28b0*/  BRA.U UP1, `(.L_x_42) ;  /* 0xffffffed01d47547 */ /* 0x000ff6000b83ffff */
[----:B------:R-:W-:Y:S01]  /*28c0*/  UIADD3 UR21, UPT, UPT, UR21, 0x20, URZ ;  /* 0x0000002015157890 */ /* 0x000fe2000fffe0ff */
[----:B------:R-:W-:-:S03]  /*28d0*/  SHF.L.U32 R3, R12, 0x1f, RZ ;  /* 0x0000001f0c037819 */ /* 0x000fc600000006ff */
[----:B------:R-:W-:-:S09]  /*28e0*/  ULEA UR4, UR23, UR21, 0x3 ;  /* 0x0000001517047291 */ /* 0x000fd2000f8e18ff */
[----:B------:R-:W2:Y:S02]  /*28f0*/  SYNCS.PHASECHK.TRANS64.TRYWAIT P0, [UR4], R3 ;  /* 0x00000003ff0075a7 */ /* 0x000ea40008001104 */
[----:B--2---:R-:W-:Y:S05]  /*2900*/  @!P0 BRA `(.L_x_43) ;  /* 0x0000005400f48947 */ /* 0x004fea0003800000 */
.L_x_127:
[----:B------:R-:W-:-:S04]  /*2910*/  UIADD3 UR4, UPT, UPT, UR23, 0x1, URZ ;  /* 0x0000000117047890 */ /* 0x000fc8000fffe0ff */
[----:B------:R-:W-:-:S04]  /*2920*/  UISETP.NE.AND UP0, UPT, UR4, 0x4, UPT ;  /* 0x000000040400788c */ /* 0x000fc8000bf05270 */
[----:B------:R-:W-:Y:S02]  /*2930*/  USEL UR6, URZ, 0x1, UP0 ;  /* 0x00000001ff067887 */ /* 0x000fe40008000000 */
[----:B------:R-:W-:-:S04]  /*2940*/  USEL UR4, UR4, URZ, UP0 ;  /* 0x000000ff04047287 */ /* 0x000fc80008000000 */
[----:B------:R-:W-:Y:S01]  /*2950*/  ULEA UR5, UR4, UR21, 0x3 ;  /* 0x0000001504057291 */ /* 0x000fe2000f8e18ff */
[----:B------:R-:W-:-:S04]  /*2960*/  LOP3.LUT R2, R12, UR6, RZ, 0x3c, !PT ;  /* 0x000000060c027c12 */ /* 0x000fc8000f8e3cff */
[----:B-1----:R-:W-:-:S04]  /*2970*/  SHF.L.U32 R3, R2, 0x1f, RZ ;  /* 0x0000001f02037819 */ /* 0x002fc800000006ff */
[----:B------:R-:W1:Y:S02]  /*2980*/  SYNCS.PHASECHK.TRANS64.TRYWAIT P0, [UR5], R3 ;  /* 0x00000003ff0075a7 */ /* 0x000e640008001105 */
[----:B-1----:R-:W-:Y:S05]  /*2990*/  @!P0 BRA `(.L_x_44) ;  /* 0x0000005400e88947 */ /* 0x002fea0003800000 */
.L_x_129:
        /* <DEDUP_REMOVED lines=9> */
.L_x_131:
[----:B------:R-:W-:-:S04]  /*2a30*/  UIADD3 UR4, UPT, UPT, UR4, 0x1, URZ ;  /* 0x0000000104047890 */ /* 0x000fc8000fffe0ff */
[----:B------:R-:W-:-:S04]  /*2a40*/  UISETP.NE.AND UP0, UPT, UR4, 0x4, UPT ;  /* 0x000000040400788c */ /* 0x000fc8000bf05270 */
[----:B------:R-:W-:Y:S02]  /*2a50*/  USEL UR5, URZ, 0x1, UP0 ;  /* 0x00000001ff057887 */ /* 0x000fe40008000000 */
[----:B------:R-:W-:-:S04]  /*2a60*/  USEL UR4, UR4, URZ, UP0 ;  /* 0x000000ff04047287 */ /* 0x000fc80008000000 */
[----:B------:R-:W-:Y:S01]  /*2a70*/  ULEA UR4, UR4, UR21, 0x3 ;  /* 0x0000001504047291 */ /* 0x000fe2000f8e18ff */
[----:B-1----:R-:W-:-:S04]  /*2a80*/  LOP3.LUT R3, R2, UR5, RZ, 0x3c, !PT ;  /* 0x0000000502037c12 */ /* 0x002fc8000f8e3cff */
[----:B------:R-:W-:Y:S01]  /*2a90*/  SHF.L.U32 R3, R3, 0x1f, RZ ;  /* 0x0000001f03037819 */ /* 0x000fe200000006ff */
[----:B------:R-:W-:-:S07]  /*2aa0*/  IMAD.U32 R0, RZ, RZ, UR4 ;  /* 0x00000004ff007e24 */ /* 0x000fce000f8e00ff */
.L_x_46:
[----:B-1----:R1:W2:Y:S02]  /*2ab0*/  SYNCS.PHASECHK.TRANS64.TRYWAIT P0, [R0+URZ], R3 ;  /* 0x00000003000075a7 */ /* 0x0022a400080011ff */
[----:B--2---:R-:W-:Y:S05]  /*2ac0*/  @!P0 NANOSLEEP.SYNCS 0x989680 ;  /* 0x009896800000895d */ /* 0x004fea0003900000 */
[----:B------:R-:W2:Y:S02]  /*2ad0*/  @!P0 SYNCS.PHASECHK.TRANS64 P0, [R0+URZ], R3 ;  /* 0x00000003000085a7 */ /* 0x000ea400080010ff */
[----:B--2---:R-:W-:Y:S05]  /*2ae0*/  @P0 EXIT ;  /* 0x000000000000094d */ /* 0x004fea0003800000 */
[----:B------:R-:W-:Y:S05]  /*2af0*/  BRA `(.L_x_46) ;  /* 0xfffffffc00ec7947 */ /* 0x000fea000383ffff */
.L_x_22:
[----:B------:R-:W-:-:S04]  /*2b00*/  UISETP.NE.AND UP0, UPT, UR54, URZ, UPT ;  /* 0x000000ff3600728c */ /* 0x000fc8000bf05270 */
[----:B------:R-:W-:-:S09]  /*2b10*/  UISETP.NE.OR UP0, UPT, UR22, 0x1, UP0 ;  /* 0x000000011600788c */ /* 0x000fd20008705670 */
[----:B------:R-:W-:Y:S05]  /*2b20*/  BRA.U UP0, `(.L_x_47) ;  /* 0x0000000500487547 */ /* 0x000fea000b800000 */
[----:B------:R-:W-:Y:S01]  /*2b30*/  ISETP.GE.U32.AND P2, PT, R0, 0x2, PT ;  /* 0x000000020000780c */ /* 0x000fe20003f46070 */
[----:B------:R-:W-:Y:S01]  /*2b40*/  IMAD.MOV.U32 R12, RZ, RZ, 0x1 ;  /* 0x00000001ff0c7424 */ /* 0x000fe200078e00ff */
[----:B------:R-:W-:Y:S02]  /*2b50*/  CS2R R10, SRZ ;  /* 0x00000000000a7805 */ /* 0x000fe4000001ff00 */
[----:B------:R-:W-:Y:S01]  /*2b60*/  CS2R R8, SRZ ;  /* 0x0000000000087805 */ /* 0x000fe2000001ff00 */
[----:B------:R-:W-:Y:S01]  /*2b70*/  UMOV UR6, 0x400 ;  /* 0x0000040000067882 */ /* 0x000fe20000000000 */
[----:B------:R-:W-:Y:S01]  /*2b80*/  UMOV UR5, URZ ;  /* 0x000000ff00057c82 */ /* 0x000fe20008000000 */
[----:B------:R-:W-:-:S12]  /*2b90*/  ULEA UR6, UR54, UR6, 0x18 ;  /* 0x0000000636067291 */ /* 0x000fd8000f8ec0ff */
.L_x_51:
[----:B------:R-:W-:Y:S02]  /*2ba0*/  LEA R2, R8, UR6, 0x3 ;  /* 0x0000000608027c11 */ /* 0x000fe4000f8e18ff */
[----:B------:R-:W-:-:S03]  /*2bb0*/  SHF.L.U32 R5, R9, 0x1f, RZ ;  /* 0x0000001f09057819 */ /* 0x000fc600000006ff */
[----:B------:R-:W-:Y:S01]  /*2bc0*/  VIADD R4, R2, 0xf0 ;  /* 0x000000f002047836 */ /* 0x000fe20000000000 */
[----:B------:R-:W1:Y:S02]  /*2bd0*/  SYNCS.PHASECHK.TRANS64.TRYWAIT P0, [R2+URZ+0xe0], R5 ;  /* 0x0000e005020075a7 */ /* 0x000e6400080011ff */
[----:B-1----:R-:W-:Y:S05]  /*2be0*/  @!P0 BRA `(.L_x_48) ;  /* 0x0000005400848947 */ /* 0x002fea0003800000 */
.L_x_132:
[----:B------:R-:W-:Y:S01]  /*2bf0*/  ULEA UR4, UR5, UR6, 0x3 ;  /* 0x0000000605047291 */ /* 0x000fe2000f8e18ff */
[----:B------:R-:W-:Y:S02]  /*2c00*/  PRMT R4, RZ, 0x654, R4 ;  /* 0x00000654ff047816 */ /* 0x000fe40000000004 */
[----:B-1----:R-:W-:Y:S01]  /*2c10*/  SHF.L.U32 R5, R12, 0x1f, RZ ;  /* 0x0000001f0c057819 */ /* 0x002fe200000006ff */
[----:B------:R-:W-:Y:S01]  /*2c20*/  UIADD3 UR7, UPT, UPT, UR4, 0x80, URZ ;  /* 0x0000008004077890 */ /* 0x000fe2000fffe0ff */
[----:B------:R1:W-:Y:S05]  /*2c30*/  SYNCS.ARRIVE.TRANS64.RED.A1T0 RZ, [R4+URZ], RZ ;  /* 0x000000ff04ff79a7 */ /* 0x0003ea00081004ff */
[----:B------:R-:W-:Y:S01]  /*2c40*/  IMAD.U32 R7, RZ, RZ, UR7 ;  /* 0x00000007ff077e24 */ /* 0x000fe2000f8e00ff */
[----:B------:R-:W2:Y:S04]  /*2c50*/  SYNCS.PHASECHK.TRANS64.TRYWAIT P0, [UR4+0x90], R5 ;  /* 0x00009005ff0075a7 */ /* 0x000ea80008001104 */
[----:B------:R-:W-:Y:S01]  /*2c60*/  PRMT R6, R0, 0x654, R7 ;  /* 0x0000065400067816 */ /* 0x000fe20000000007 */
[----:B-1----:R-:W-:Y:S01]  /*2c70*/  @!P2 IMAD.MOV.U32 R4, RZ, RZ, 0x10 ;  /* 0x00000010ff04a424 */ /* 0x002fe200078e00ff */
[----:B--2---:R-:W-:Y:S06]  /*2c80*/  @!P0 BRA `(.L_x_49) ;  /* 0x0000005400708947 */ /* 0x004fec0003800000 */
.L_x_134:
[----:B------:R-:W-:Y:S01]  /*2c90*/  ULEA UR8, UR5, UR6, 0x4 ;  /* 0x0000000605087291 */ /* 0x000fe2000f8e20ff */
[----:B------:R-:W-:Y:S01]  /*2ca0*/  SEL R3, R6, R3, !P2 ;  /* 0x0000000306037207 */ /* 0x000fe20005000000 */
[----:B------:R-:W-:Y:S01]  /*2cb0*/  UIADD3 UR9, UPT, UPT, UR4, 0x80, URZ ;  /* 0x0000008004097890 */ /* 0x000fe2000fffe0ff */
[----:B-1----:R-:W-:Y:S01]  /*2cc0*/  LEA R2, R11, UR6, 0x3 ;  /* 0x000000060b027c11 */ /* 0x002fe2000f8e18ff */
[----:B------:R-:W-:Y:S01]  /*2cd0*/  UIADD3 UR8, UPT, UPT, UR8, 0x110, URZ ;  /* 0x0000011008087890 */ /* 0x000fe2000fffe0ff */
[----:B------:R-:W-:Y:S01]  /*2ce0*/  SHF.L.U32 R5, R10, 0x1f, RZ ;  /* 0x0000001f0a057819 */ /* 0x000fe200000006ff */
[----:B------:R1:W-:Y:S01]  /*2cf0*/  @!P2 SYNCS.ARRIVE.TRANS64.RED RZ, [R3+URZ], R4 ;  /* 0x0000000403ffa9a7 */ /* 0x0003e200080004ff */
[----:B------:R-:W-:Y:S01]  /*2d00*/  UIADD3 UR4, UPT, UPT, UR5, 0x1, URZ ;  /* 0x0000000105047890 */ /* 0x000fe2000fffe0ff */
[----:B------:R-:W-:-:S03]  /*2d10*/  VIADD R8, R8, 0x1 ;  /* 0x0000000108087836 */ /* 0x000fc60000000000 */
[----:B------:R-:W-:Y:S02]  /*2d20*/  UISETP.NE.AND UP0, UPT, UR4, 0x2, UPT ;  /* 0x000000020400788c */ /* 0x000fe4000bf05270 */
[----:B------:R-:W-:Y:S06]  /*2d30*/  UGETNEXTWORKID.BROADCAST [UR8], [UR9] ;  /* 0x00000000080073ca */ /* 0x000fec0008000100 */
[----:B------:R-:W-:Y:S01]  /*2d40*/  USEL UR7, URZ, 0x1, UP0 ;  /* 0x00000001ff077887 */ /* 0x000fe20008000000 */
[----:B------:R-:W-:Y:S01]  /*2d50*/  ISETP.NE.AND P0, PT, R8, 0x2, PT ;  /* 0x000000020800780c */ /* 0x000fe20003f05270 */
[----:B------:R-:W-:Y:S01]  /*2d60*/  USEL UR5, UR4, URZ, UP0 ;  /* 0x000000ff04057287 */ /* 0x000fe20008000000 */
[----:B------:R-:W2:Y:S03]  /*2d70*/  SYNCS.PHASECHK.TRANS64.TRYWAIT P1, [R2+URZ+0x80], R5 ;  /* 0x00008005020075a7 */ /* 0x000ea600080211ff */
[----:B------:R-:W-:Y:S01]  /*2d80*/  LOP3.LUT R12, R12, UR7, RZ, 0x3c, !PT ;  /* 0x000000070c0c7c12 */ /* 0x000fe2000f8e3cff */
[----:B-12---:R-:W-:Y:S07]  /*2d90*/  @!P1 BRA `(.L_x_50) ;  /* 0x0000005400449947 */ /* 0x006fee0003800000 */
.L_x_135:
[C---:B------:R-:W-:Y:S01]  /*2da0*/  LEA R4, R11.reuse, UR6, 0x4 ;  /* 0x000000060b047c11 */ /* 0x040fe2000f8e20ff */
[----:B-1----:R-:W-:Y:S01]  /*2db0*/  VIADD R2, R2, 0x90 ;  /* 0x0000009002027836 */ /* 0x002fe20000000000 */
[----:B------:R-:W-:Y:S01]  /*2dc0*/  SEL R8, R8, RZ, P0 ;  /* 0x000000ff08087207 */ /* 0x000fe20000000000 */
[----:B------:R-:W-:-:S03]  /*2dd0*/  VIADD R11, R11, 0x1 ;  /* 0x000000010b0b7836 */ /* 0x000fc60000000000 */
[----:B------:R-:W1:Y:S01]  /*2de0*/  LDS.128 R4, [R4+0x110] ;  /* 0x0001100004047984 */ /* 0x000e620000000c00 */
[----:B------:R-:W-:Y:S02]  /*2df0*/  PRMT R2, RZ, 0x654, R2 ;  /* 0x00000654ff027816 */ /* 0x000fe40000000002 */
[C---:B------:R-:W-:Y:S01]  /*2e00*/  ISETP.NE.AND P1, PT, R11.reuse, 0x2, PT ;  /* 0x000000020b00780c */ /* 0x040fe20003f25270 */
[----:B------:R-:W-:Y:S01]  /*2e10*/  @!PT LDS RZ, [RZ] ;  /* 0x00000000fffff984 */ /* 0x000fe20000000800 */
[----:B------:R-:W-:Y:S01]  /*2e20*/  @!PT LDS RZ, [RZ] ;  /* 0x00000000fffff984 */ /* 0x000fe20000000800 */
[----:B------:R-:W-:Y:S01]  /*2e30*/  @!PT LDS RZ, [RZ] ;  /* 0x00000000fffff984 */ /* 0x000fe20000000800 */
[----:B------:R-:W-:Y:S01]  /*2e40*/  @!PT LDS RZ, [RZ] ;  /* 0x00000000fffff984 */ /* 0x000fe20000000800 */
[----:B------:R2:W-:Y:S06]  /*2e50*/  MEMBAR.ALL.CTA ;  /* 0x0000000000007992 */ /* 0x0005ec0000008000 */
[----:B--2---:R-:W2:Y:S01]  /*2e60*/  FENCE.VIEW.ASYNC.S ;  /* 0x00000000000073c6 */ /* 0x004ea20000000000 */
[----:B------:R-:W-:Y:S01]  /*2e70*/  SEL R11, R11, RZ, P1 ;  /* 0x000000ff0b0b7207 */ /* 0x000fe20000800000 */
[----:B--2---:R2:W-:Y:S01]  /*2e80*/  SYNCS.ARRIVE.TRANS64.RED.A1T0 RZ, [R2+URZ], RZ ;  /* 0x000000ff02ff79a7 */ /* 0x0045e200081004ff */
[----:B-1----:R-:W-:-:S02]  /*2e90*/  LOP3.LUT P3, RZ, R6, 0x1, RZ, 0xc0, !PT ;  /* 0x0000000106ff7812 */ /* 0x002fc4000786c0ff */
[----:B------:R-:W-:-:S04]  /*2ea0*/  SEL R5, RZ, 0x1, P1 ;  /* 0x00000001ff057807 */ /* 0x000fc80000800000 */
[----:B------:R-:W-:Y:S02]  /*2eb0*/  LOP3.LUT R10, R10, R5, RZ, 0x3c, !PT ;  /* 0x000000050a0a7212 */ /* 0x000fe400078e3cff */
[----:B--2---:R-:W-:-:S04]  /*2ec0*/  SEL R2, RZ, 0x1, P0 ;  /* 0x00000001ff027807 */ /* 0x004fc80000000000 */
[----:B------:R-:W-:Y:S01]  /*2ed0*/  LOP3.LUT R9, R9, R2, RZ, 0x3c, !PT ;  /* 0x0000000209097212 */ /* 0x000fe200078e3cff */
[----:B------:R-:W-:Y:S06]  /*2ee0*/  @P3 BRA `(.L_x_51) ;  /* 0xfffffffc002c3947 */ /* 0x000fec000383ffff */
[----:B------:R-:W-:Y:S01]  /*2ef0*/  ULEA UR4, UR5, UR6, 0x3 ;  /* 0x0000000605047291 */ /* 0x000fe2000f8e18ff */
[----:B------:R-:W-:-:S08]  /*2f00*/  SHF.L.U32 R3, R12, 0x1f, RZ ;  /* 0x0000001f0c037819 */ /* 0x000fd000000006ff */
[----:B------:R-:W1:Y:S02]  /*2f10*/  SYNCS.PHASECHK.TRANS64 P0, [UR4+0x90], R3 ;  /* 0x00009003ff0075a7 */ /* 0x000e640008001004 */
[----:B-1----:R-:W-:Y:S05]  /*2f20*/  @P0 BRA `(.L_x_52) ;  /* 0x0000000000080947 */ /* 0x002fea0003800000 */
[----:B------:R-:W1:Y:S02]  /*2f30*/  SYNCS.PHASECHK.TRANS64.TRYWAIT P0, [UR4+0x90], R3 ;  /* 0x00009003ff0075a7 */ /* 0x000e640008001104 */
[----:B-1----:R-:W-:Y:S05]  /*2f40*/  @!P0 BRA `(.L_x_53) ;  /* 0x0000005000ec8947 */ /* 0x002fea0003800000 */
.L_x_52:
[----:B------:R-:W-:-:S04]  /*2f50*/  UIADD3 UR7, UPT, UPT, UR5, 0x1, URZ ;  /* 0x0000000105077890 */ /* 0x000fc8000fffe0ff */
[----:B------:R-:W-:-:S04]  /*2f60*/  UISETP.NE.AND UP0, UPT, UR7, 0x2, UPT ;  /* 0x000000020700788c */ /* 0x000fc8000bf05270 */
[----:B------:R-:W-:Y:S02]  /*2f70*/  USEL UR8, URZ, 0x1, UP0 ;  /* 0x00000001ff087887 */ /* 0x000fe40008000000 */
[----:B------:R-:W-:-:S04]  /*2f80*/  USEL UR7, UR7, URZ, UP0 ;  /* 0x000000ff07077287 */ /* 0x000fc80008000000 */
[----:B------:R-:W-:Y:S01]  /*2f90*/  ULEA UR7, UR7, UR6, 0x3 ;  /* 0x0000000607077291 */ /* 0x000fe2000f8e18ff */
[----:B-1----:R-:W-:-:S04]  /*2fa0*/  LOP3.LUT R3, R12, UR8, RZ, 0x3c, !PT ;  /* 0x000000080c037c12 */ /* 0x002fc8000f8e3cff */
[----:B------:R-:W-:-:S04]  /*2fb0*/  SHF.L.U32 R0, R3, 0x1f, RZ ;  /* 0x0000001f03007819 */ /* 0x000fc800000006ff */
[----:B------:R-:W1:Y:S02]  /*2fc0*/  SYNCS.PHASECHK.TRANS64 P0, [UR7+0x90], R0 ;  /* 0x00009000ff0075a7 */ /* 0x000e640008001007 */
[----:B-1----:R-:W-:Y:S05]  /*2fd0*/  @P0 EXIT ;  /* 0x000000000000094d */ /* 0x002fea0003800000 */
[----:B------:R-:W-:Y:S02]  /*2fe0*/  SHF.L.U32 R3, R3, 0x1f, RZ ;  /* 0x0000001f03037819 */ /* 0x000fe400000006ff */
[----:B------:R-:W-:-:S07]  /*2ff0*/  MOV R0, UR7 ;  /* 0x0000000700007c02 */ /* 0x000fce0008000f00 */
.L_x_54:
[----:B-1----:R1:W2:Y:S02]  /*3000*/  SYNCS.PHASECHK.TRANS64.TRYWAIT P0, [R0+URZ+0x90], R3 ;  /* 0x00009003000075a7 */ /* 0x0022a400080011ff */
[----:B--2---:R-:W-:Y:S05]  /*3010*/  @!P0 NANOSLEEP.SYNCS 0x989680 ;  /* 0x009896800000895d */ /* 0x004fea0003900000 */
[----:B------:R-:W2:Y:S02]  /*3020*/  @!P0 SYNCS.PHASECHK.TRANS64 P0, [R0+URZ+0x90], R3 ;  /* 0x00009003000085a7 */ /* 0x000ea400080010ff */
[----:B--2---:R-:W-:Y:S05]  /*3030*/  @P0 EXIT ;  /* 0x000000000000094d */ /* 0x004fea0003800000 */
[----:B------:R-:W-:Y:S05]  /*3040*/  BRA `(.L_x_54) ;  /* 0xfffffffc00ec7947 */ /* 0x000fea000383ffff */
.L_x_47:
[----:B------:R-:W-:Y:S05]  /*3050*/  BRA.U UP4, `(.L_x_55) ;  /* 0x00000011042c7547 */ /* 0x000fea000b800000 */
[----:B------:R-:W-:Y:S01]  /*3060*/  UMOV UR4, 0x40 ;  /* 0x0000004000047882 */ /* 0x000fe20000000000 */
[----:B------:R-:W-:Y:S01]  /*3070*/  NOP ;  /* 0x0000000000007918 */ /* 0x000fe20000000000 */
[----:B------:R-:W-:Y:S01]  /*3080*/  ULEA UR5, UR54, UR4, 0x18 ;  /* 0x0000000436057291 */ /* 0x000fe2000f8ec0ff */
[----:B------:R-:W-:Y:S02]  /*3090*/  UMOV UR6, 0x400 ;  /* 0x0000040000067882 */ /* 0x000fe40000000000 */
[----:B------:R-:W-:-:S06]  /*30a0*/  ULEA UR6, UR54, UR6, 0x18 ;  /* 0x0000000636067291 */ /* 0x000fcc000f8ec0ff */
[----:B------:R-:W1:Y:S02]  /*30b0*/  LDS.U8 R0, [UR5+0x1c] ;  /* 0x00001c05ff007984 */ /* 0x000e640008000000 */
[----:B-1----:R-:W-:-:S13]  /*30c0*/  ISETP.NE.AND P0, PT, R0, RZ, PT ;  /* 0x000000ff0000720c */ /* 0x002fda0003f05270 */
[----:B------:R-:W-:Y:S05]  /*30d0*/  @P0 BRA `(.L_x_56) ;  /* 0x0000000000580947 */ /* 0x000fea0003800000 */
[----:B------:R-:W-:-:S13]  /*30e0*/  ELECT P0, URZ, PT ;  /* 0x0000000000ff782f */ /* 0x000fda0003800000 */
[----:B------:R-:W-:Y:S05]  /*30f0*/  @!P0 BRA `(.L_x_57) ;  /* 0x0000000000608947 */ /* 0x000fea0003800000 */
[----:B------:R-:W-:Y:S01]  /*3100*/  UMOV UR4, 0x10 ;  /* 0x0000001000047882 */ /* 0x000fe20000000000 */
[----:B------:R-:W-:Y:S01]  /*3110*/  HFMA2 R0, -RZ, RZ, 0, 5.9604644775390625e-08 ;  /* 0x00000001ff007431 */ /* 0x000fe200000001ff */
[----:B------:R-:W-:-:S03]  /*3120*/  MOV R3, 0xffff ;  /* 0x0000ffff00037802 */ /* 0x000fc60000000f00 */
[----:B------:R-:W-:Y:S04]  /*3130*/  DEPBAR.LE SB1, 0x36 ;  /* 0x00009d800000791a */ /* 0x000fe80000000000 */
[----:B------:R-:W1:Y:S02]  /*3140*/  UTCATOMSWS.FIND_AND_SET.ALIGN UP0, UR4, UR4 ;  /* 0x00000004000475e3 */ /* 0x000e640008000800 */
[----:B-1----:R-:W-:Y:S01]  /*3150*/  MOV R4, UR4 ;  /* 0x0000000400047c02 */ /* 0x002fe20008000f00 */
[----:B------:R-:W-:Y:S06]  /*3160*/  BRA.U UP0, `(.L_x_58) ;  /* 0x0000000100187547 */ /* 0x000fec000b800000 */
.L_x_59:
[----:B------:R-:W-:Y:S05]  /*3170*/  NANOSLEEP 0x64 ;  /* 0x000000640000795d */ /* 0x000fea0003800000 */
[----:B------:R-:W-:-:S05]  /*3180*/  UMOV UR4, 0x10 ;  /* 0x0000001000047882 */ /* 0x000fca0000000000 */
[----:B------:R-:W-:Y:S04]  /*3190*/  DEPBAR.LE SB1, 0x36 ;  /* 0x00009d800000791a */ /* 0x000fe80000000000 */
[----:B------:R-:W1:Y:S02]  /*31a0*/  UTCATOMSWS.FIND_AND_SET.ALIGN UP0, UR4, UR4 ;  /* 0x00000004000475e3 */ /* 0x000e640008000800 */
[----:B-1----:R-:W-:Y:S01]  /*31b0*/  MOV R4, UR4 ;  /* 0x0000000400047c02 */ /* 0x002fe20008000f00 */
[----:B------:R-:W-:Y:S05]  /*31c0*/  BRA.U !UP0, `(.L_x_59) ;  /* 0xfffffffd08e87547 */ /* 0x000fea000b83ffff */
.L_x_58:
[-C--:B------:R-:W-:Y:S02]  /*31d0*/  SHF.L.U32 R3, R3, R4.reuse, RZ ;  /* 0x0000000403037219 */ /* 0x080fe400000006ff */
[----:B------:R-:W-:Y:S01]  /*31e0*/  SHF.L.U32 R0, R0, R4, RZ ;  /* 0x0000000400007219 */ /* 0x000fe200000006ff */
[----:B------:R-:W-:Y:S02]  /*31f0*/  IMAD.SHL.U32 R4, R4, 0x20, RZ ;  /* 0x0000002004047824 */ /* 0x000fe400078e00ff */
[----:B------:R1:W-:Y:S04]  /*3200*/  ATOMS.OR RZ, [UR5+0x14], R3 ;  /* 0x00001403ffff798c */ /* 0x0003e8000b000005 */
[----:B------:R1:W-:Y:S04]  /*3210*/  ATOMS.OR RZ, [UR5+0x18], R0 ;  /* 0x00001800ffff798c */ /* 0x0003e8000b000005 */
[----:B------:R1:W-:Y:S01]  /*3220*/  STS [UR6+0x130], R4 ;  /* 0x00013004ff007988 */ /* 0x0003e20008000806 */
[----:B------:R-:W-:Y:S05]  /*3230*/  BRA `(.L_x_57) ;  /* 0x0000000000107947 */ /* 0x000fea0003800000 */
.L_x_56:
[----:B------:R-:W-:Y:S02]  /*3240*/  MOV R0, 0xffffffff ;  /* 0xffffffff00007802 */ /* 0x000fe40000000f00 */
[----:B------:R-:W-:-:S03]  /*3250*/  MOV R4, 0x3280 ;  /* 0x0000328000047802 */ /* 0x000fc60000000f00 */
[----:B------:R1:W-:Y:S04]  /*3260*/  STS [UR6+0x130], R0 ;  /* 0x00013000ff007988 */ /* 0x0003e80008000806 */
[----:B-1---5:R-:W-:Y:S05]  /*3270*/  CALL.REL.NOINC `($__internal_1_$__cuda_sm10x_tcgen05_guardrail_trap_phase_invalid_during_alloc) ;  /* 0x0000005400c47944 */ /* 0x022fea0003c00000 */
.L_x_57:
[----:B------:R-:W-:Y:S05]  /*3280*/  WARPSYNC.ALL ;  /* 0x0000000000007948 */ /* 0x000fea0003800000 */
[----:B------:R-:W2:Y:S01]  /*3290*/  S2UR UR4, SR_CgaCtaId ;  /* 0x00000000000479c3 */ /* 0x000ea20000008800 */
[----:B------:R-:W-:Y:S01]  /*32a0*/  UMOV UR41, 0x400 ;  /* 0x0000040000297882 */ /* 0x000fe20000000000 */
[----:B------:R-:W-:-:S06]  /*32b0*/  NOP ;  /* 0x0000000000007918 */ /* 0x000fcc0000000000 */
[----:B------:R-:W-:Y:S06]  /*32c0*/  BAR.ARV 0x6, 0xa0 ;  /* 0x0182800000007b1d */ /* 0x000fec0000002000 */
[----:B------:R-:W3:Y:S01]  /*32d0*/  LDCU UR6, c[0x0][0x38c] ;  /* 0x00007180ff0677ac */ /* 0x000ee20008000800 */
[----:B------:R-:W-:Y:S01]  /*32e0*/  LOP3.LUT R2, R2, 0xffff, RZ, 0xc0, !PT ;  /* 0x0000ffff02027812 */ /* 0x000fe200078ec0ff */
[----:B------:R-:W-:Y:S01]  /*32f0*/  IMAD.MOV.U32 R11, RZ, RZ, 0x1 ;  /* 0x00000001ff0b7424 */ /* 0x000fe200078e00ff */
[----:B------:R-:W-:Y:S01]  /*3300*/  CS2R R8, SRZ ;  /* 0x0000000000087805 */ /* 0x000fe2000001ff00 */
[----:B------:R-:W4:Y:S01]  /*3310*/  LDCU UR7, c[0x0][0x38c] ;  /* 0x00007180ff0777ac */ /* 0x000f220008000800 */
[----:B------:R-:W-:Y:S01]  /*3320*/  R2UR UR42, R2 ;  /* 0x00000000022a72ca */ /* 0x000fe200000e0000 */
[----:B------:R-:W-:Y:S01]  /*3330*/  IMAD.MOV.U32 R10, RZ, RZ, RZ ;  /* 0x000000ffff0a7224 */ /* 0x000fe200078e00ff */
[----:B------:R-:W-:Y:S01]  /*3340*/  UMOV UR46, URZ ;  /* 0x000000ff002e7c82 */ /* 0x000fe20008000000 */
[----:B------:R-:W-:Y:S01]  /*3350*/  UMOV UR39, URZ ;  /* 0x000000ff00277c82 */ /* 0x000fe20008000000 */
[----:B--2---:R-:W-:Y:S01]  /*3360*/  ULEA UR41, UR4, UR41, 0x18 ;  /* 0x0000002904297291 */ /* 0x004fe2000f8ec0ff */
[----:B------:R-:W-:Y:S01]  /*3370*/  UMOV UR62, 0x0 ;  /* 0x00000000003e7882 */ /* 0x000fe20000000000 */
[----:B------:R-:W-:-:S02]  /*3380*/  UMOV UR63, 0x8100490 ;  /* 0x08100490003f7882 */ /* 0x000fc40000000000 */
[----:B------:R-:W-:Y:S02]  /*3390*/  UIADD3 UR5, UPT, UPT, UR41, 0x6400, URZ ;  /* 0x0000640029057890 */ /* 0x000fe4000fffe0ff */
[----:B------:R-:W-:Y:S02]  /*33a0*/  UIADD3 UR4, UPT, UPT, UR41, 0x26400, URZ ;  /* 0x0002640029047890 */ /* 0x000fe4000fffe0ff */
[----:B---3--:R-:W-:Y:S01]  /*33b0*/  UIADD3 UR6, UPT, UPT, UR6, 0x7f, URZ ;  /* 0x0000007f06067890 */ /* 0x008fe2000fffe0ff */
[----:B-1----:R-:W1:Y:S01]  /*33c0*/  LDS R0, [UR41+0x130] ;  /* 0x00013029ff007984 */ /* 0x002e620008000800 */
[----:B------:R-:W-:Y:S02]  /*33d0*/  USHF.R.U32.HI UR5, URZ, 0x4, UR5 ;  /* 0x00000004ff057899 */ /* 0x000fe40008011605 */
[----:B------:R-:W-:Y:S02]  /*33e0*/  USHF.R.S32.HI UR47, URZ, 0x1f, UR6 ;  /* 0x0000001fff2f7899 */ /* 0x000fe40008011406 */
[----:B------:R-:W-:-:S02]  /*33f0*/  USHF.R.U32.HI UR4, URZ, 0x4, UR4 ;  /* 0x00000004ff047899 */ /* 0x000fc40008011604 */
[----:B------:R-:W-:Y:S02]  /*3400*/  ULEA.HI UR47, UR47, UR6, URZ, 0x7 ;  /* 0x000000062f2f7291 */ /* 0x000fe4000f8f38ff */
[----:B------:R-:W-:Y:S02]  /*3410*/  ULOP3.LUT UR5, UR5, 0x3fff, URZ, 0xc0, !UPT ;  /* 0x00003fff05057892 */ /* 0x000fe4000f8ec0ff */
[----:B------:R-:W-:Y:S02]  /*3420*/  USHF.R.S32.HI UR47, URZ, 0x7, UR47 ;  /* 0x00000007ff2f7899 */ /* 0x000fe4000801142f */
[----:B------:R-:W-:Y:S02]  /*3430*/  ULOP3.LUT UR4, UR4, 0x3fff, URZ, 0xc0, !UPT ;  /* 0x00003fff04047892 */ /* 0x000fe4000f8ec0ff */
[----:B------:R-:W-:Y:S01]  /*3440*/  UISETP.LT.AND UP0, UPT, UR47, 0x1, UPT ;  /* 0x000000012f00788c */ /* 0x000fe2000bf01270 */
[----:B------:R-:W-:Y:S01]  /*3450*/  UMOV UR60, 0x0 ;  /* 0x00000000003c7882 */ /* 0x000fe20000000000 */
[----:B------:R-:W-:-:S02]  /*3460*/  UMOV UR61, 0x8100490 ;  /* 0x08100490003d7882 */ /* 0x000fc40000000000 */
[----:B------:R-:W-:Y:S01]  /*3470*/  USEL UR64, UR47, 0x1, !UP0 ;  /* 0x000000012f407887 */ /* 0x000fe2000c000000 */
[----:B------:R-:W-:Y:S01]  /*3480*/  UMOV UR58, 0x0 ;  /* 0x00000000003a7882 */ /* 0x000fe20000000000 */
[----:B------:R-:W-:Y:S01]  /*3490*/  UMOV UR59, 0x8100490 ;  /* 0x08100490003b7882 */ /* 0x000fe20000000000 */
[----:B------:R-:W-:Y:S01]  /*34a0*/  UMOV UR56, 0x0 ;  /* 0x0000000000387882 */ /* 0x000fe20000000000 */
[----:B------:R-:W-:Y:S01]  /*34b0*/  UMOV UR57, 0x8100490 ;  /* 0x0810049000397882 */ /* 0x000fe20000000000 */
[----:B------:R-:W-:Y:S01]  /*34c0*/  UMOV UR54, 0x0 ;  /* 0x0000000000367882 */ /* 0x000fe20000000000 */
[----:B------:R-:W-:Y:S01]  /*34d0*/  UMOV UR55, 0x8100490 ;  /* 0x0810049000377882 */ /* 0x000fe20000000000 */
[----:B------:R-:W-:Y:S01]  /*34e0*/  UMOV UR52, 0x0 ;  /* 0x0000000000347882 */ /* 0x000fe20000000000 */
[----:B------:R-:W-:Y:S01]  /*34f0*/  UMOV UR53, 0x8100490 ;  /* 0x0810049000357882 */ /* 0x000fe20000000000 */
[----:B------:R-:W-:Y:S02]  /*3500*/  ULOP3.LUT UR43, UR5, 0x10000, URZ, 0xfc, !UPT ;  /* 0x00010000052b7892 */ /* 0x000fe4000f8efcff */
[----:B------:R-:W-:-:S02]  /*3510*/  ULOP3.LUT UR44, UR4, 0x10000, URZ, 0xfc, !UPT ;  /* 0x00010000042c7892 */ /* 0x000fc4000f8efcff */
[----:B------:R-:W-:Y:S02]  /*3520*/  UIADD3 UR64, UPT, UPT, -UR64, URZ, URZ ;  /* 0x000000ff40407290 */ /* 0x000fe4000fffe1ff */
[----:B----4-:R-:W-:Y:S01]  /*3530*/  UISETP.GE.AND UP4, UPT, UR7, 0x1, UPT ;  /* 0x000000010700788c */ /* 0x010fe2000bf86270 */
[----:B------:R-:W-:Y:S01]  /*3540*/  UMOV UR50, 0x0 ;  /* 0x0000000000327882 */ /* 0x000fe20000000000 */
[----:B------:R-:W-:Y:S01]  /*3550*/  UMOV UR51, 0x8100490 ;  /* 0x0810049000337882 */ /* 0x000fe20000000000 */
[----:B------:R-:W-:Y:S01]  /*3560*/  UMOV UR48, 0x0 ;  /* 0x0000000000307882 */ /* 0x000fe20000000000 */
[----:B-1----:R-:W-:Y:S01]  /*3570*/  R2UR UR65, R0 ;  /* 0x00000000004172ca */ /* 0x002fe200000e0000 */
[----:B------:R-:W-:-:S14]  /*3580*/  UMOV UR49, 0x8100490 ;  /* 0x0810049000317882 */ /* 0x000fdc0000000000 */
.L_x_66:
[----:B------:R-:W-:Y:S02]  /*3590*/  LEA R0, R10, UR41, 0x3 ;  /* 0x000000290a007c11 */ /* 0x000fe4000f8e18ff */
[----:B------:R-:W-:Y:S02]  /*35a0*/  SHF.L.U32 R5, R9, 0x1f, RZ ;  /* 0x0000001f09057819 */ /* 0x000fe400000006ff */
[----:B------:R-:W-:Y:S01]  /*35b0*/  PLOP3.LUT P0, PT, PT, PT, UP4, 0x80, 0x8 ;  /* 0x000000000008781c */ /* 0x000fe20003f0f048 */
[----:B------:R-:W-:Y:S01]  /*35c0*/  VIADD R3, R0, 0x90 ;  /* 0x0000009000037836 */ /* 0x000fe20000000000 */
[----:B-1----:R-:W1:Y:S02]  /*35d0*/  SYNCS.PHASECHK.TRANS64.TRYWAIT P1, [R0+URZ+0x80], R5 ;  /* 0x00008005000075a7 */ /* 0x002e6400080211ff */
[----:B-1-3--:R-:W-:Y:S09]  /*35e0*/  @!P1 BRA `(.L_x_60) ;  /* 0x0000004c005c9947 */ /* 0x00aff20003800000 */
.L_x_137:
[----:B------:R-:W-:Y:S01]  /*35f0*/  LEA R4, R10, UR41, 0x4 ;  /* 0x000000290a047c11 */ /* 0x000fe2000f8e20ff */
[----:B------:R-:W-:Y:S01]  /*3600*/  @UP4 ULEA UR4, UR39, UR41, 0x3 ;  /* 0x0000002927044291 */ /* 0x000fe2000f8e18ff */
[----:B------:R-:W-:Y:S01]  /*3610*/  PLOP3.LUT P2, PT, PT, PT, PT, 0x80, 0x8 ;  /* 0x000000000008781c */ /* 0x000fe20003f4f070 */
[----:B------:R-:W-:Y:S01]  /*3620*/  ULEA UR45, UR46, UR41, 0x3 ;  /* 0x000000292e2d7291 */ /* 0x000fe2000f8e18ff */
[----:B------:R-:W-:Y:S01]  /*3630*/  PRMT R3, RZ, 0x654, R3 ;  /* 0x00000654ff037816 */ /* 0x000fe20000000003 */
[----:B------:R-:W-:Y:S01]  /*3640*/  ULEA UR36, UR46, UR65, 0x6 ;  /* 0x000000412e247291 */ /* 0x000fe2000f8e30ff */
[----:B-1----:R-:W1:Y:S01]  /*3650*/  LDS.128 R4, [R4+0x110] ;  /* 0x0001100004047984 */ /* 0x002e620000000c00 */
[----:B------:R-:W-:Y:S02]  /*3660*/  @P0 SHF.L.U32 R2, R8, 0x1f, RZ ;  /* 0x0000001f08020819 */ /* 0x000fe400000006ff */
[----:B------:R-:W-:Y:S01]  /*3670*/  SHF.L.U32 R0, R11, 0x1f, RZ ;  /* 0x0000001f0b007819 */ /* 0x000fe200000006ff */
[----:B------:R-:W-:Y:S01]  /*3680*/  @!PT LDS RZ, [RZ] ;  /* 0x00000000fffff984 */ /* 0x000fe20000000800 */
[----:B------:R-:W-:Y:S01]  /*3690*/  @!PT LDS RZ, [RZ] ;  /* 0x00000000fffff984 */ /* 0x000fe20000000800 */
[----:B------:R-:W-:Y:S01]  /*36a0*/  @!PT LDS RZ, [RZ] ;  /* 0x00000000fffff984 */ /* 0x000fe20000000800 */
[----:B------:R-:W-:Y:S01]  /*36b0*/  @!PT LDS RZ, [RZ] ;  /* 0x00000000fffff984 */ /* 0x000fe20000000800 */
[----:B------:R2:W-:Y:S06]  /*36c0*/  MEMBAR.ALL.CTA ;  /* 0x0000000000007992 */ /* 0x0005ec0000008000 */
[----:B--2---:R-:W2:Y:S02]  /*36d0*/  FENCE.VIEW.ASYNC.S ;  /* 0x00000000000073c6 */ /* 0x004ea40000000000 */
[----:B--2---:R2:W-:Y:S01]  /*36e0*/  SYNCS.ARRIVE.TRANS64.RED.A1T0 RZ, [R3+URZ], RZ ;  /* 0x000000ff03ff79a7 */ /* 0x0045e200081004ff */
[----:B------:R2:W3:Y:S01]  /*36f0*/  @P0 SYNCS.PHASECHK.TRANS64.TRYWAIT P2, [UR4], R2 ;  /* 0x00000002ff0005a7 */ /* 0x0004e20008041104 */
[----:B-1----:R-:W-:Y:S01]  /*3700*/  LOP3.LUT P1, RZ, R6, 0x1, RZ, 0xc0, !PT ;  /* 0x0000000106ff7812 */ /* 0x002fe2000782c0ff */
[----:B------:R-:W1:Y:S02]  /*3710*/  SYNCS.PHASECHK.TRANS64.TRYWAIT P0, [UR45+0xc0], R0 ;  /* 0x0000c000ff0075a7 */ /* 0x000e64000800112d */
[----:B-123--:R-:W-:Y:S10]  /*3720*/  @!P0 BRA `(.L_x_61) ;  /* 0x0000004c00208947 */ /* 0x00eff40003800000 */
.L_x_139:
[----:B------:R-:W-:Y:S01]  /*3730*/  IADD3 R10, PT, PT, R10, 0x1, RZ ;  /* 0x000000010a0a7810 */ /* 0x000fe20007ffe0ff */
[----:B------:R-:W-:Y:S06]  /*3740*/  BRA.U !UP4, `(.L_x_62) ;  /* 0x000000050c107547 */ /* 0x000fec000b800000 */
[----:B------:R-:W-:Y:S01]  /*3750*/  UPLOP3.LUT UP2, UPT, UPT, UPT, UPT, 0x40, 0x4 ;  /* 0x000000000004789c */ /* 0x000fe20003f4e870 */
[----:B------:R-:W-:Y:S01]  /*3760*/  UMOV UR38, UR64 ;  /* 0x0000004000267c82 */ /* 0x000fe20008000000 */
[----:B------:R-:W-:Y:S01]  /*3770*/  UMOV UR37, UR47 ;  /* 0x0000002f00257c82 */ /* 0x000fe20008000000 */
[----:B------:R-:W-:-:S08]  /*3780*/  UMOV UR5, UR39 ;  /* 0x0000002700057c82 */ /* 0x000fd00008000000 */
.L_x_65:
[----:B------:R-:W-:Y:S02]  /*3790*/  UIADD3 UR38, UPT, UPT, UR38, 0x1, URZ ;  /* 0x0000000126267890 */ /* 0x000fe4000fffe0ff */
[----:B------:R-:W-:Y:S02]  /*37a0*/  ULEA UR7, UR5, UR41, 0x3 ;  /* 0x0000002905077291 */ /* 0x000fe4000f8e18ff */
[----:B------:R-:W-:Y:S01]  /*37b0*/  UISETP.NE.AND UP3, UPT, UR38, URZ, UPT ;  /* 0x000000ff2600728c */ /* 0x000fe2000bf65270 */
[----:B--23--:R-:W-:Y:S10]  /*37c0*/  @P2 BRA `(.L_x_63) ;  /* 0x00000000000c2947 */ /* 0x00cff40003800000 */
[----:B-1----:R-:W-:Y:S04]  /*37d0*/  SHF.L.U32 R3, R8, 0x1f, RZ ;  /* 0x0000001f08037819 */ /* 0x002fe800000006ff */
[----:B------:R-:W1:Y:S02]  /*37e0*/  SYNCS.PHASECHK.TRANS64.TRYWAIT P0, [UR7], R3 ;  /* 0x00000003ff0075a7 */ /* 0x000e640008001107 */
[----:B-1----:R-:W-:Y:S05]  /*37f0*/  @!P0 BRA `(.L_x_64) ;  /* 0x0000004c00048947 */ /* 0x002fea0003800000 */
.L_x_63:
[----:B------:R-:W-:Y:S01]  /*3800*/  UISETP.NE.AND UP0, UPT, UR37, 0x1, UPT ;  /* 0x000000012500788c */ /* 0x000fe2000bf05270 */
[----:B------:R-:W-:Y:S01]  /*3810*/  PLOP3.LUT P2, PT, PT, PT, PT, 0x80, 0x8 ;  /* 0x000000000008781c */ /* 0x000fe20003f4f070 */
[----:B------:R-:W-:Y:S02]  /*3820*/  UIADD3 UR4, UPT, UPT, UR5, 0x1, URZ ;  /* 0x0000000105047890 */ /* 0x000fe4000fffe0ff */
[----:B------:R-:W-:Y:S02]  /*3830*/  UIADD3 UR40, UPT, UPT, UR7, 0x20, URZ ;  /* 0x0000002007287890 */ /* 0x000fe4000fffe0ff */
[----:B------:R-:W-:Y:S01]  /*3840*/  UISETP.NE.AND UP1, UPT, UR4, 0x4, UPT ;  /* 0x000000040400788c */ /* 0x000fe2000bf25270 */
[----:B------:R-:W-:Y:S01]  /*3850*/  PLOP3.LUT P0, PT, PT, PT, UP0, 0x80, 0x8 ;  /* 0x000000000008781c */ /* 0x000fe20003f0f008 */
[----:B------:R-:W-:Y:S02]  /*3860*/  UIADD3 UR37, UPT, UPT, UR37, -0x1, URZ ;  /* 0xffffffff25257890 */ /* 0x000fe4000fffe0ff */
[----:B------:R-:W-:Y:S02]  /*3870*/  USEL UR6, URZ, 0x1, UP1 ;  /* 0x00000001ff067887 */ /* 0x000fe40008800000 */
[----:B------:R-:W-:Y:S01]  /*3880*/  USEL UR39, UR4, URZ, UP1 ;  /* 0x000000ff04277287 */ /* 0x000fe20008800000 */
[----:B------:R-:W-:Y:S01]  /*3890*/  UMOV UR7, 0x40004040 ;  /* 0x4000404000077882 */ /* 0x000fe20000000000 */
[----:B------:R-:W-:Y:S02]  /*38a0*/  UMOV UR35, 0x40004040 ;  /* 0x4000404000237882 */ /* 0x000fe40000000000 */
[----:B------:R-:W-:Y:S01]  /*38b0*/  @UP0 ULEA UR4, UR39, UR41, 0x3 ;  /* 0x0000002927040291 */ /* 0x000fe2000f8e18ff */
[----:B------:R-:W-:Y:S01]  /*38c0*/  LOP3.LUT R8, R8, UR6, RZ, 0x3c, !PT ;  /* 0x0000000608087c12 */ /* 0x000fe2000f8e3cff */
[----:B------:R-:W-:Y:S01]  /*38d0*/  ULEA UR6, UR5, UR44, 0xa ;  /* 0x0000002c05067291 */ /* 0x000fe2000f8e50ff */
[----:B------:R-:W-:Y:S02]  /*38e0*/  UMOV UR33, 0x40004040 ;  /* 0x4000404000217882 */ /* 0x000fe40000000000 */
[----:B-1----:R-:W-:Y:S01]  /*38f0*/  @P0 SHF.L.U32 R0, R8, 0x1f, RZ ;  /* 0x0000001f08000819 */ /* 0x002fe200000006ff */
[----:B------:R-:W-:Y:S02]  /*3900*/  UIADD3 UR34, UPT, UPT, UR6, 0x2, URZ ;  /* 0x0000000206227890 */ /* 0x000fe4000fffe0ff */
[----:B------:R-:W-:Y:S01]  /*3910*/  UIADD3 UR30, UPT, UPT, UR6, 0x4, URZ ;  /* 0x00000004061e7890 */ /* 0x000fe2000fffe0ff */
[----:B------:R2:W3:Y:S01]  /*3920*/  @P0 SYNCS.PHASECHK.TRANS64.TRYWAIT P2, [UR4], R0 ;  /* 0x00000000ff0005a7 */ /* 0x0004e20008041104 */
[----:B------:R-:W-:Y:S02]  /*3930*/  ULEA UR4, UR5, UR43, 0xb ;  /* 0x0000002b05047291 */ /* 0x000fe4000f8e58ff */
[----:B------:R-:W-:Y:S02]  /*3940*/  UIADD3 UR26, UPT, UPT, UR6, 0x6, URZ ;  /* 0x00000006061a7890 */ /* 0x000fe4000fffe0ff */
        /* <DEDUP_REMOVED lines=10> */
[----:B------:R-:W-:Y:S01]  /*39f0*/  UIADD3 UR8, UPT, UPT, UR4, 0x406, URZ ;  /* 0x0000040604087890 */ /* 0x000fe2000fffe0ff */
[----:B------:R-:W-:Y:S01]  /*3a00*/  UMOV UR5, 0x40004040 ;  /* 0x4000404000057882 */ /* 0x000fe20000000000 */
[----:B------:R-:W-:Y:S01]  /*3a10*/  UMOV UR31, 0x40004040 ;  /* 0x40004040001f7882 */ /* 0x000fe20000000000 */
[----:B------:R1:W-:Y:S01]  /*3a20*/  UTCHMMA gdesc[UR4], gdesc[UR6], tmem[UR36], tmem[UR62], idesc[UR63], UP2 ;  /* 0x00ff3e06040075ea */ /* 0x0003e20009000024 */
[----:B------:R-:W-:Y:S01]  /*3a30*/  UPLOP3.LUT UP2, UPT, UPT, UPT, UPT, 0x80, 0x8 ;  /* 0x000000000008789c */ /* 0x000fe20003f4f070 */
[----:B------:R2:W-:Y:S01]  /*3a40*/  UTCHMMA gdesc[UR32], gdesc[UR34], tmem[UR36], tmem[UR60], idesc[UR61], UPT ;  /* 0x00ff3c22200075ea */ /* 0x0005e2000b800024 */
[----:B------:R-:W-:Y:S01]  /*3a50*/  UMOV UR29, 0x40004040 ;  /* 0x40004040001d7882 */ /* 0x000fe20000000000 */
[----:B------:R-:W-:Y:S01]  /*3a60*/  UMOV UR27, 0x40004040 ;  /* 0x40004040001b7882 */ /* 0x000fe20000000000 */
        /* <DEDUP_REMOVED lines=12> */
[----:B------:R-:W-:Y:S01]  /*3b30*/  UMOV UR9, 0x40004040 ;  /* 0x4000404000097882 */ /* 0x000fe20000000000 */
[----:B------:R2:W-:Y:S01]  /*3b40*/  UTCHMMA gdesc[UR12], gdesc[UR14], tmem[UR36], tmem[UR50], idesc[UR51], UPT ;  /* 0x00ff320e0c0075ea */ /* 0x0005e2000b800024 */
[----:B------:R2:W-:Y:S01]  /*3b50*/  UTCHMMA gdesc[UR8], gdesc[UR10], tmem[UR36], tmem[UR48], idesc[UR49], UPT ;  /* 0x00ff300a080075ea */ /* 0x0005e2000b800024 */
[----:B------:R2:W-:Y:S01]  /*3b60*/  UTCBAR.MULTICAST [UR40], URZ, UR42 ;  /* 0x000000ff280073e9 */ /* 0x0005e2000800082a */
[----:B-1----:R-:W-:Y:S01]  /*3b70*/  UMOV UR5, UR39 ;  /* 0x0000002700057c82 */ /* 0x002fe20008000000 */
[----:B------:R-:W-:Y:S05]  /*3b80*/  BRA.U UP3, `(.L_x_65) ;  /* 0xfffffffd03007547 */ /* 0x000fea000b83ffff */
.L_x_62:
[----:B------:R-:W-:Y:S01]  /*3b90*/  UIADD3 UR4, UPT, UPT, UR46, 0x1, URZ ;  /* 0x000000012e047890 */ /* 0x000fe2000fffe0ff */
[C---:B------:R-:W-:Y:S01]  /*3ba0*/  ISETP.NE.AND P0, PT, R10.reuse, 0x2, PT ;  /* 0x000000020a00780c */ /* 0x040fe20003f05270 */
[----:B------:R-:W-:Y:S02]  /*3bb0*/  UIADD3 UR5, UPT, UPT, UR45, 0xa0, URZ ;  /* 0x000000a02d057890 */ /* 0x000fe4000fffe0ff */
[----:B------:R-:W-:Y:S01]  /*3bc0*/  UISETP.NE.AND UP0, UPT, UR4, 0x4, UPT ;  /* 0x000000040400788c */ /* 0x000fe2000bf05270 */
[----:B-12---:R-:W-:Y:S02]  /*3bd0*/  SEL R0, RZ, 0x1, P0 ;  /* 0x00000001ff007807 */ /* 0x006fe40000000000 */
[----:B------:R-:W-:Y:S01]  /*3be0*/  SEL R10, R10, RZ, P0 ;  /* 0x000000ff0a0a7207 */ /* 0x000fe20000000000 */
[----:B------:R-:W-:Y:S01]  /*3bf0*/  USEL UR6, URZ, 0x1, UP0 ;  /* 0x00000001ff067887 */ /* 0x000fe20008000000 */
[----:B------:R-:W-:Y:S01]  /*3c00*/  LOP3.LUT R9, R9, R0, RZ, 0x3c, !PT ;  /* 0x0000000009097212 */ /* 0x000fe200078e3cff */
[----:B------:R-:W-:Y:S01]  /*3c10*/  USEL UR46, UR4, URZ, UP0 ;  /* 0x000000ff042e7287 */ /* 0x000fe20008000000 */
[----:B------:R1:W-:Y:S03]  /*3c20*/  UTCBAR [UR5], URZ ;  /* 0x000000ff050073e9 */ /* 0x0003e600080000ff */
[----:B------:R-:W-:Y:S01]  /*3c30*/  LOP3.LUT R11, R11, UR6, RZ, 0x3c, !PT ;  /* 0x000000060b0b7c12 */ /* 0x000fe2000f8e3cff */
[----:B------:R-:W-:Y:S07]  /*3c40*/  @P1 BRA `(.L_x_66) ;  /* 0xfffffff800501947 */ /* 0x000fee000383ffff */
[----:B------:R-:W2:Y:S01]  /*3c50*/  S2UR UR8, SR_CgaCtaId ;  /* 0x00000000000879c3 */ /* 0x000ea20000008800 */
[----:B------:R-:W-:Y:S01]  /*3c60*/  ELECT P0, URZ, PT ;  /* 0x0000000000ff782f */ /* 0x000fe20003800000 */
[----:B------:R-:W-:Y:S01]  /*3c70*/  IMAD.MOV.U32 R0, RZ, RZ, 0x1 ;  /* 0x00000001ff007424 */ /* 0x000fe200078e00ff */
[----:B------:R-:W-:Y:S01]  /*3c80*/  UIADD3 UR41, UPT, UPT, UR41, 0xc0, URZ ;  /* 0x000000c029297890 */ /* 0x000fe2000fffe0ff */
[----:B------:R-:W-:Y:S01]  /*3c90*/  SHF.L.U32 R3, R11, 0x1f, RZ ;  /* 0x0000001f0b037819 */ /* 0x000fe200000006ff */
[----:B------:R-:W-:-:S03]  /*3ca0*/  UMOV UR4, 0x40 ;  /* 0x0000004000047882 */ /* 0x000fc60000000000 */
[----:B------:R-:W-:Y:S01]  /*3cb0*/  UVIRTCOUNT.DEALLOC.SMPOOL 0x80 ;  /* 0x000000800000784c */ /* 0x000fe20000000000 */
[----:B--2---:R-:W-:Y:S02]  /*3cc0*/  ULEA UR8, UR8, UR4, 0x18 ;  /* 0x0000000408087291 */ /* 0x004fe4000f8ec0ff */
[----:B------:R-:W-:-:S07]  /*3cd0*/  ULEA UR4, UR46, UR41, 0x3 ;  /* 0x000000292e047291 */ /* 0x000fce000f8e18ff */
[----:B------:R2:W-:Y:S02]  /*3ce0*/  @P0 STS.U8 [UR8+0x1c], R0 ;  /* 0x00001c00ff000988 */ /* 0x0005e40008000008 */
[----:B------:R-:W4:Y:S02]  /*3cf0*/  SYNCS.PHASECHK.TRANS64.TRYWAIT P0, [UR4], R3 ;  /* 0x00000003ff0075a7 */ /* 0x000f240008001104 */
[----:B--2-4-:R-:W-:Y:S05]  /*3d00*/  @!P0 BRA `(.L_x_67) ;  /* 0x0000004400d88947 */ /* 0x014fea0003800000 */
.L_x_142:
[----:B------:R-:W-:-:S04]  /*3d10*/  UIADD3 UR4, UPT, UPT, UR46, 0x1, URZ ;  /* 0x000000012e047890 */ /* 0x000fc8000fffe0ff */
[----:B------:R-:W-:-:S04]  /*3d20*/  UISETP.NE.AND UP0, UPT, UR4, 0x4, UPT ;  /* 0x000000040400788c */ /* 0x000fc8000bf05270 */
[----:B------:R-:W-:Y:S02]  /*3d30*/  USEL UR6, URZ, 0x1, UP0 ;  /* 0x00000001ff067887 */ /* 0x000fe40008000000 */
[----:B------:R-:W-:-:S04]  /*3d40*/  USEL UR4, UR4, URZ, UP0 ;  /* 0x000000ff04047287 */ /* 0x000fc80008000000 */
[----:B-1----:R-:W-:Y:S01]  /*3d50*/  ULEA UR5, UR4, UR41, 0x3 ;  /* 0x0000002904057291 */ /* 0x002fe2000f8e18ff */
[----:B------:R-:W-:-:S04]  /*3d60*/  LOP3.LUT R2, R11, UR6, RZ, 0x3c, !PT ;  /* 0x000000060b027c12 */ /* 0x000fc8000f8e3cff */
[----:B--2---:R-:W-:-:S04]  /*3d70*/  SHF.L.U32 R3, R2, 0x1f, RZ ;  /* 0x0000001f02037819 */ /* 0x004fc800000006ff */
[----:B------:R-:W1:Y:S02]  /*3d80*/  SYNCS.PHASECHK.TRANS64.TRYWAIT P0, [UR5], R3 ;  /* 0x00000003ff0075a7 */ /* 0x000e640008001105 */
[----:B-1----:R-:W-:Y:S05]  /*3d90*/  @!P0 BRA `(.L_x_68) ;  /* 0x0000004400cc8947 */ /* 0x002fea0003800000 */
.L_x_144:
        /* <DEDUP_REMOVED lines=9> */
.L_x_146:
[----:B------:R-:W-:-:S04]  /*3e30*/  UIADD3 UR4, UPT, UPT, UR4, 0x1, URZ ;  /* 0x0000000104047890 */ /* 0x000fc8000fffe0ff */
[----:B------:R-:W-:-:S04]  /*3e40*/  UISETP.NE.AND UP0, UPT, UR4, 0x4, UPT ;  /* 0x000000040400788c */ /* 0x000fc8000bf05270 */
[----:B------:R-:W-:Y:S02]  /*3e50*/  USEL UR5, URZ, 0x1, UP0 ;  /* 0x00000001ff057887 */ /* 0x000fe40008000000 */
[----:B------:R-:W-:-:S04]  /*3e60*/  USEL UR4, UR4, URZ, UP0 ;  /* 0x000000ff04047287 */ /* 0x000fc80008000000 */
[----:B------:R-:W-:Y:S01]  /*3e70*/  ULEA UR4, UR4, UR41, 0x3 ;  /* 0x0000002904047291 */ /* 0x000fe2000f8e18ff */
[----:B-1----:R-:W-:-:S04]  /*3e80*/  LOP3.LUT R3, R2, UR5, RZ, 0x3c, !PT ;  /* 0x0000000502037c12 */ /* 0x002fc8000f8e3cff */
[----:B------:R-:W-:-:S04]  /*3e90*/  SHF.L.U32 R3, R3, 0x1f, RZ ;  /* 0x0000001f03037819 */ /* 0x000fc800000006ff */
[----:B------:R-:W1:Y:S02]  /*3ea0*/  SYNCS.PHASECHK.TRANS64.TRYWAIT P0, [UR4], R3 ;  /* 0x00000003ff0075a7 */ /* 0x000e640008001104 */
[----:B-1----:R-:W-:Y:S05]  /*3eb0*/  @!P0 BRA `(.L_x_70) ;  /* 0x0000004400b48947 */ /* 0x002fea0003800000 */
.L_x_148:
[----:B------:R-:W-:Y:S01]  /*3ec0*/  NOP ;  /* 0x0000000000007918 */ /* 0x000fe20000000000 */
[----:B-1----:R-:W1:Y:S01]  /*3ed0*/  LDS R0, [UR8+0x14] ;  /* 0x00001408ff007984 */ /* 0x002e620008000800 */
[----:B------:R-:W-:Y:S01]  /*3ee0*/  ULOP3.LUT UR4, UR65, 0xffff, URZ, 0xc0, !UPT ;  /* 0x0000ffff41047892 */ /* 0x000fe2000f8ec0ff */
[----:B------:R-:W-:Y:S01]  /*3ef0*/  UMOV UR5, 0xffff ;  /* 0x0000ffff00057882 */ /* 0x000fe20000000000 */
[----:B------:R-:W-:Y:S02]  /*3f00*/  UMOV UR6, 0x1 ;  /* 0x0000000100067882 */ /* 0x000fe40000000000 */
[----:B------:R-:W-:-:S04]  /*3f10*/  USHF.R.U32.HI UR4, URZ, 0x5, UR4 ;  /* 0x00000005ff047899 */ /* 0x000fc80008011604 */
[----:B------:R-:W-:Y:S02]  /*3f20*/  USHF.L.U32 UR5, UR5, UR4, URZ ;  /* 0x0000000405057299 */ /* 0x000fe400080006ff */
[----:B------:R-:W-:-:S04]  /*3f30*/  USHF.L.U32 UR4, UR6, UR4, URZ ;  /* 0x0000000406047299 */ /* 0x000fc800080006ff */
[----:B-1----:R-:W-:-:S04]  /*3f40*/  LOP3.LUT R0, R0, UR5, RZ, 0xc0, !PT ;  /* 0x0000000500007c12 */ /* 0x002fc8000f8ec0ff */
[----:B------:R-:W-:-:S13]  /*3f50*/  ISETP.NE.AND P0, PT, R0, UR5, PT ;  /* 0x0000000500007c0c */ /* 0x000fda000bf05270 */
[----:B------:R-:W-:Y:S05]  /*3f60*/  @P0 BRA `(.L_x_71) ;  /* 0x0000000000580947 */ /* 0x000fea0003800000 */
[----:B------:R-:W1:Y:S02]  /*3f70*/  LDS R0, [UR8+0x18] ;  /* 0x00001808ff007984 */ /* 0x000e640008000800 */
[----:B-1----:R-:W-:-:S04]  /*3f80*/  LOP3.LUT R0, R0, UR4, RZ, 0xc0, !PT ;  /* 0x0000000400007c12 */ /* 0x002fc8000f8ec0ff */
[----:B------:R-:W-:-:S13]  /*3f90*/  ISETP.NE.AND P0, PT, R0, UR4, PT ;  /* 0x0000000400007c0c */ /* 0x000fda000bf05270 */
[----:B------:R-:W-:Y:S05]  /*3fa0*/  @P0 BRA `(.L_x_72) ;  /* 0x00000000003c0947 */ /* 0x000fea0003800000 */
[----:B------:R-:W1:Y:S01]  /*3fb0*/  S2R R2, SR_LANEID ;  /* 0x0000000000027919 */ /* 0x000e620000000000 */
[----:B------:R-:W-:Y:S01]  /*3fc0*/  ULOP3.LUT UR5, URZ, UR5, URZ, 0x33, !UPT ;  /* 0x00000005ff057292 */ /* 0x000fe2000f8e33ff */
[----:B------:R-:W-:Y:S01]  /*3fd0*/  LOP3.LUT R4, RZ, UR4, RZ, 0x33, !PT ;  /* 0x00000004ff047c12 */ /* 0x000fe2000f8e33ff */
[----:B------:R-:W-:Y:S02]  /*3fe0*/  VOTEU.ANY UR4, UPT, PT ;  /* 0x0000000000047886 */ /* 0x000fe400038e0100 */
[----:B------:R-:W-:Y:S01]  /*3ff0*/  UFLO.U32 UR4, UR4 ;  /* 0x00000004000472bd */ /* 0x000fe200080e0000 */
[----:B------:R-:W2:Y:S01]  /*4000*/  REDUX UR6, R4 ;  /* 0x00000000040673c4 */ /* 0x000ea20000000000 */
[----:B------:R-:W-:-:S06]  /*4010*/  IMAD.U32 R0, RZ, RZ, UR5 ;  /* 0x00000005ff007e24 */ /* 0x000fcc000f8e00ff */
[----:B------:R4:W-:Y:S01]  /*4020*/  UTCATOMSWS.AND URZ, UR5 ;  /* 0x0000000500ff79e3 */ /* 0x0009e20008000000 */
[----:B------:R-:W3:Y:S01]  /*4030*/  REDUX UR7, R0 ;  /* 0x00000000000773c4 */ /* 0x000ee20000000000 */
[----:B-1----:R-:W-:Y:S01]  /*4040*/  ISETP.EQ.U32.AND P0, PT, R2, UR4, PT ;  /* 0x0000000402007c0c */ /* 0x002fe2000bf02070 */
[----:B--2---:R-:W-:Y:S01]  /*4050*/  IMAD.U32 R2, RZ, RZ, UR6 ;  /* 0x00000006ff027e24 */ /* 0x004fe2000f8e00ff */
[----:B---3--:R-:W-:-:S11]  /*4060*/  MOV R3, UR7 ;  /* 0x0000000700037c02 */ /* 0x008fd60008000f00 */
[----:B------:R4:W-:Y:S04]  /*4070*/  @P0 ATOMS.AND RZ, [UR8+0x14], R3 ;  /* 0x00001403ffff098c */ /* 0x0009e8000a800008 */
[----:B------:R4:W-:Y:S01]  /*4080*/  @P0 ATOMS.AND RZ, [UR8+0x18], R2 ;  /* 0x00001802ffff098c */ /* 0x0009e2000a800008 */
[----:B------:R-:W-:Y:S05]  /*4090*/  BRA `(.L_x_73) ;  /* 0x0000000000147947 */ /* 0x000fea0003800000 */
.L_x_72:
[----:B------:R-:W-:Y:S02]  /*40a0*/  MOV R2, 0x40c0 ;  /* 0x000040c000027802 */ /* 0x000fe40000000f00 */
[----:B---3-5:R-:W-:Y:S05]  /*40b0*/  CALL.REL.NOINC `($__internal_0_$__cuda_sm10x_tcgen05_guardrail_trap_col_being_dealloced_not_returned_by_alloc) ;  /* 0x0000004800287944 */ /* 0x028fea0003c00000 */
[----:B------:R-:W-:Y:S05]  /*40c0*/  BRA `(.L_x_73) ;  /* 0x0000000000087947 */ /* 0x000fea0003800000 */
.L_x_71:
[----:B------:R-:W-:Y:S02]  /*40d0*/  MOV R2, 0x40f0 ;  /* 0x000040f000027802 */ /* 0x000fe40000000f00 */
[----:B---3-5:R-:W-:Y:S05]  /*40e0*/  CALL.REL.NOINC `($__internal_2_$__cuda_sm10x_tcgen05_guardrail_trap_unallocated_columns_being_dealloced) ;  /* 0x0000004800347944 */ /* 0x028fea0003c00000 */
.L_x_73:
[----:B------:R-:W-:Y:S01]  /*40f0*/  NOP ;  /* 0x0000000000007918 */ /* 0x000fe20000000000 */
[----:B----4-:R-:W-:Y:S05]  /*4100*/  EXIT ;  /* 0x000000000000794d */ /* 0x010fea0003800000 */
.L_x_55:
[----:B------:R-:W-:-:S09]  /*4110*/  UISETP.NE.OR UP0, UPT, UR22, 0x3, !UP3 ;  /* 0x000000031600788c */ /* 0x000fd2000df05670 */
[----:B------:R-:W-:Y:S05]  /*4120*/  BRA.U UP0, `(.L_x_74) ;  /* 0x0000000d00f07547 */ /* 0x000fea000b800000 */
[----:B------:R-:W1:Y:S01]  /*4130*/  LDCU UR33, c[0x0][0x370] ;  /* 0x00006e00ff2177ac */ /* 0x000e620008000800 */
[----:B------:R-:W2:Y:S01]  /*4140*/  LDC.64 R16, c[0x0][0x348] ;  /* 0x0000d200ff107b82 */ /* 0x000ea20000000a00 */
[----:B------:R-:W-:Y:S02]  /*4150*/  HFMA2 R13, -RZ, RZ, 0, 0 ;  /* 0x00000000ff0d7431 */ /* 0x000fe400000001ff */
[----:B------:R-:W-:Y:S01]  /*4160*/  IMAD.MOV.U32 R15, RZ, RZ, 0x1 ;  /* 0x00000001ff0f7424 */ /* 0x000fe200078e00ff */
[----:B------:R-:W1:Y:S01]  /*4170*/  LDCU.128 UR28, c[0x0][0xb10] ;  /* 0x00016200ff1c77ac */ /* 0x000e620008000c00 */
[----:B------:R-:W-:Y:S01]  /*4180*/  IMAD.MOV.U32 R14, RZ, RZ, RZ ;  /* 0x000000ffff0e7224 */ /* 0x000fe200078e00ff */
[----:B------:R-:W-:Y:S01]  /*4190*/  MOV R7, 0x2000 ;  /* 0x0000200000077802 */ /* 0x000fe20000000f00 */
[----:B------:R-:W3:Y:S01]  /*41a0*/  LDCU UR32, c[0x0][0x374] ;  /* 0x00006e80ff2077ac */ /* 0x000ee20008000800 */
[----:B------:R-:W4:Y:S01]  /*41b0*/  LDC.64 R2, c[0x0][0x888] ;  /* 0x00022200ff027b82 */ /* 0x000f220000000a00 */
[----:B------:R-:W3:Y:S01]  /*41c0*/  LDCU UR15, c[0x0][0xb0c] ;  /* 0x00016180ff0f77ac */ /* 0x000ee20008000800 */
[----:B------:R-:W3:Y:S06]  /*41d0*/  LDCU UR38, c[0x0][0xb20] ;  /* 0x00016400ff2677ac */ /* 0x000eec0008000800 */
[----:B------:R-:W2:Y:S01]  /*41e0*/  LDC.64 R4, c[0x0][0x890] ;  /* 0x00022400ff047b82 */ /* 0x000ea20000000a00 */
[----:B------:R-:W3:Y:S01]  /*41f0*/  LDCU UR4, c[0x0][0xb30] ;  /* 0x00016600ff0477ac */ /* 0x000ee20008000800 */
[----:B-1----:R-:W-:-:S02]  /*4200*/  UIMAD.WIDE.U32 UR6, UR33, UR28, URZ ;  /* 0x0000001c210672a5 */ /* 0x002fc4000f8e00ff */
[----:B---3--:R-:W-:Y:S01]  /*4210*/  UIMAD.WIDE.U32 UR8, UR32, UR31, URZ ;  /* 0x0000001f200872a5 */ /* 0x008fe2000f8e00ff */
[----:B------:R-:W-:Y:S01]  /*4220*/  UMOV UR24, 0x400 ;  /* 0x0000040000187882 */ /* 0x000fe20000000000 */
[----:B------:R-:W-:-:S03]  /*4230*/  UPLOP3.LUT UP3, UPT, UPT, UPT, UPT, 0x40, 0x4 ;  /* 0x000000000004789c */ /* 0x000fc60003f6e870 */
[----:B------:R-:W-:Y:S01]  /*4240*/  UMOV UR6, UR7 ;  /* 0x0000000700067c82 */ /* 0x000fe20008000000 */
[----:B------:R-:W-:Y:S01]  /*4250*/  UISETP.GE.AND UP0, UPT, UR42, 0x1, UPT ;  /* 0x000000012a00788c */ /* 0x000fe2000bf06270 */
[----:B------:R-:W-:Y:S01]  /*4260*/  UMOV UR34, UR9 ;  /* 0x0000000900227c82 */ /* 0x000fe20008000000 */
[----:B------:R-:W-:Y:S01]  /*4270*/  UISETP.NE.AND UP4, UPT, UR42, 0x1, UPT ;  /* 0x000000012a00788c */ /* 0x000fe2000bf85270 */
[----:B------:R-:W1:Y:S01]  /*4280*/  LDCU.64 UR16, c[0x0][0xb28] ;  /* 0x00016500ff1077ac */ /* 0x000e620008000a00 */
[----:B------:R-:W-:Y:S02]  /*4290*/  ULEA UR24, UR54, UR24, 0x18 ;  /* 0x0000001836187291 */ /* 0x000fe4000f8ec0ff */
[----:B------:R-:W-:Y:S02]  /*42a0*/  UISETP.NE.AND UP6, UPT, UR15, 0x1, UPT ;  /* 0x000000010f00788c */ /* 0x000fe4000bfc5270 */
[----:B------:R-:W-:Y:S02]  /*42b0*/  UISETP.NE.AND UP5, UPT, UR30, 0x1, UPT ;  /* 0x000000011e00788c */ /* 0x000fe4000bfa5270 */
[----:B------:R-:W-:-:S02]  /*42c0*/  USHF.R.U32.HI UR35, URZ, UR29, UR6 ;  /* 0x0000001dff237299 */ /* 0x000fc40008011606 */
[----:B------:R-:W-:Y:S02]  /*42d0*/  USHF.R.U32.HI UR34, URZ, UR38, UR34 ;  /* 0x00000026ff227299 */ /* 0x000fe40008011622 */
[----:B------:R-:W-:Y:S01]  /*42e0*/  UISETP.NE.AND UP2, UPT, UR4, 0x1, UPT ;  /* 0x000000010400788c */ /* 0x000fe2000bf45270 */
[----:B------:R-:W-:-:S10]  /*42f0*/  UMOV UR12, URZ ;  /* 0x000000ff000c7c82 */ /* 0x000fd40008000000 */
.L_x_83:
[C---:B------:R-:W-:Y:S02]  /*4300*/  LEA R12, R14.reuse, UR24, 0x3 ;  /* 0x000000180e0c7c11 */ /* 0x040fe4000f8e18ff */
[----:B------:R-:W-:Y:S02]  /*4310*/  SHF.L.U32 R9, R13, 0x1f, RZ ;  /* 0x0000001f0d097819 */ /* 0x000fe400000006ff */
[----:B------:R-:W-:Y:S02]  /*4320*/  LEA R10, R14, UR24, 0x4 ;  /* 0x000000180e0a7c11 */ /* 0x000fe4000f8e20ff */
[----:B---3--:R-:W3:Y:S02]  /*4330*/  SYNCS.PHASECHK.TRANS64.TRYWAIT P0, [R12+URZ+0x80], R9 ;  /* 0x000080090c0075a7 */ /* 0x008ee400080011ff */
[----:B---3--:R-:W-:Y:S05]  /*4340*/  @!P0 BRA `(.L_x_75) ;  /* 0x0000004000a88947 */ /* 0x008fea0003800000 */
.L_x_149:
[----:B---3--:R-:W3:Y:S01]  /*4350*/  LDS.128 R8, [R10+0x110] ;  /* 0x000110000a087984 */ /* 0x008ee20000000c00 */
[----:B------:R-:W-:Y:S01]  /*4360*/  UISETP.GE.AND UP0, UPT, UR42, 0x1, UPT ;  /* 0x000000012a00788c */ /* 0x000fe2000bf06270 */
[----:B------:R-:W-:Y:S01]  /*4370*/  @!PT LDS RZ, [RZ] ;  /* 0x00000000fffff984 */ /* 0x000fe20000000800 */
[----:B------:R-:W-:Y:S01]  /*4380*/  @!PT LDS RZ, [RZ] ;  /* 0x00000000fffff984 */ /* 0x000fe20000000800 */
[----:B------:R-:W-:Y:S01]  /*4390*/  @!PT LDS RZ, [RZ] ;  /* 0x00000000fffff984 */ /* 0x000fe20000000800 */
[----:B------:R-:W-:Y:S01]  /*43a0*/  @!PT LDS RZ, [RZ] ;  /* 0x00000000fffff984 */ /* 0x000fe20000000800 */
[----:B------:R1:W-:Y:S06]  /*43b0*/  MEMBAR.ALL.CTA ;  /* 0x0000000000007992 */ /* 0x0003ec0000008000 */
[----:B-1----:R-:W1:Y:S01]  /*43c0*/  FENCE.VIEW.ASYNC.S ;  /* 0x00000000000073c6 */ /* 0x002e620000000000 */
[----:B---3--:R-:W-:Y:S11]  /*43d0*/  LOP3.LUT P0, RZ, R10, 0x1, RZ, 0xc0, !PT ;  /* 0x000000010aff7812 */ /* 0x008ff6000780c0ff */
[----:B------:R-:W-:Y:S02]  /*43e0*/  @!UPT UIADD3 URZ, UPT, UPT, URZ, URZ, URZ ;  /* 0x000000fffffff290 */ /* 0x000fe4000fffe0ff */
[----:B-1----:R-:W-:Y:S01]  /*43f0*/  VOTEU.ANY UP1, P0 ;  /* 0x0000000000ff7886 */ /* 0x002fe20000020100 */
[----:B------:R-:W-:Y:S11]  /*4400*/  PLOP3.LUT P0, PT, PT, PT, UP1, 0x80, 0x8 ;  /* 0x000000000008781c */ /* 0x000ff60003f0f018 */
[----:B------:R-:W-:Y:S02]  /*4410*/  @!UPT UIADD3 URZ, UPT, UPT, URZ, URZ, URZ ;  /* 0x000000fffffff290 */ /* 0x000fe4000fffe0ff */
[----:B------:R-:W-:Y:S02]  /*4420*/  @P0 SHF.R.U32.HI R0, RZ, 0x10, R9 ;  /* 0x00000010ff000819 */ /* 0x000fe40000011609 */
[----:B------:R-:W-:Y:S02]  /*4430*/  @P0 MOV R6, R8 ;  /* 0x0000000800060202 */ /* 0x000fe40000000f00 */
[----:B------:R-:W-:Y:S01]  /*4440*/  @P0 R2UR UR4, R0 ;  /* 0x00000000000402ca */ /* 0x000fe200000e0000 */
[----:B------:R-:W-:Y:S01]  /*4450*/  VIADD R0, R12, 0x90 ;  /* 0x000000900c007836 */ /* 0x000fe20000000000 */
[----:B------:R-:W-:Y:S02]  /*4460*/  @P0 LOP3.LUT R8, R9, 0xffff, RZ, 0xc0, !PT ;  /* 0x0000ffff09080812 */ /* 0x000fe400078ec0ff */
[----:B------:R-:W-:Y:S02]  /*4470*/  @P0 R2UR UR6, R6 ;  /* 0x00000000060602ca */ /* 0x000fe400000e0000 */
[----:B------:R-:W-:Y:S02]  /*4480*/  PRMT R0, RZ, 0x654, R0 ;  /* 0x00000654ff007816 */ /* 0x000fe40000000000 */
[----:B------:R-:W-:Y:S02]  /*4490*/  @P0 R2UR UR5, R8 ;  /* 0x00000000080502ca */ /* 0x000fe400000e0000 */
[----:B------:R1:W-:Y:S03]  /*44a0*/  SYNCS.ARRIVE.TRANS64.RED.A1T0 RZ, [R0+URZ], RZ ;  /* 0x000000ff00ff79a7 */ /* 0x0003e600081004ff */
[----:B------:R-:W-:Y:S04]  /*44b0*/  @UP1 UMOV UR27, UR4 ;  /* 0x00000004001b1c82 */ /* 0x000fe80008000000 */
[----:B------:R-:W-:Y:S04]  /*44c0*/  @UP1 UMOV UR14, UR6 ;  /* 0x00000006000e1c82 */ /* 0x000fe80008000000 */
[----:B------:R-:W-:Y:S01]  /*44d0*/  @UP1 UMOV UR13, UR5 ;  /* 0x00000005000d1c82 */ /* 0x000fe20008000000 */
[----:B------:R-:W-:Y:S05]  /*44e0*/  BRA.U !UP0, `(.L_x_76) ;  /* 0x0000000108a47547 */ /* 0x000fea000b800000 */
[----:B------:R-:W-:Y:S02]  /*44f0*/  UIMAD.WIDE.U32 UR8, UR13, UR31, URZ ;  /* 0x0000001f0d0872a5 */ /* 0x000fe4000f8e00ff */
[----:B------:R-:W-:Y:S02]  /*4500*/  UIMAD.WIDE.U32 UR10, UR14, UR28, URZ ;  /* 0x0000001c0e0a72a5 */ /* 0x000fe4000f8e00ff */
[----:B------:R-:W-:Y:S02]  /*4510*/  USEL UR4, UR32, UR34, !UP5 ;  /* 0x0000002220047287 */ /* 0x000fe4000e800000 */
[----:B------:R-:W-:Y:S02]  /*4520*/  USEL UR7, UR33, UR35, !UP6 ;  /* 0x0000002321077287 */ /* 0x000fe4000f000000 */
[----:B------:R-:W-:Y:S02]  /*4530*/  UIMAD.WIDE.U32 UR18, UR4, UR16, URZ ;  /* 0x00000010041272a5 */ /* 0x000fe4000f8e00ff */
[----:B------:R-:W-:Y:S01]  /*4540*/  UIMAD.WIDE.U32 UR20, UR7, UR16, URZ ;  /* 0x00000010071472a5 */ /* 0x000fe2000f8e00ff */
[----:B------:R-:W-:Y:S02]  /*4550*/  UMOV UR5, UR9 ;  /* 0x0000000900057c82 */ /* 0x000fe40008000000 */
[----:B------:R-:W-:Y:S03]  /*4560*/  USHF.R.U32.HI UR6, URZ, UR38, UR5 ;  /* 0x00000026ff067299 */ /* 0x000fe60008011605 */
[----:B------:R-:W-:Y:S01]  /*4570*/  UMOV UR5, UR11 ;  /* 0x0000000b00057c82 */ /* 0x000fe20008000000 */
[----:B------:R-:W-:Y:S02]  /*4580*/  USEL UR6, UR13, UR6, !UP5 ;  /* 0x000000060d067287 */ /* 0x000fe4000e800000 */
[----:B------:R-:W-:Y:S02]  /*4590*/  USHF.R.U32.HI UR8, URZ, UR29, UR5 ;  /* 0x0000001dff087299 */ /* 0x000fe40008011605 */
[----:B------:R-:W-:Y:S01]  /*45a0*/  UIMAD.WIDE.U32 UR10, UR6, UR16, URZ ;  /* 0x00000010060a72a5 */ /* 0x000fe2000f8e00ff */
[----:B------:R-:W-:Y:S02]  /*45b0*/  UMOV UR5, UR19 ;  /* 0x0000001300057c82 */ /* 0x000fe40008000000 */
[----:B------:R-:W-:Y:S03]  /*45c0*/  @UP4 USHF.R.U32.HI UR4, URZ, UR17, UR5 ;  /* 0x00000011ff044299 */ /* 0x000fe60008011605 */
[----:B------:R-:W-:Y:S01]  /*45d0*/  UMOV UR5, UR21 ;  /* 0x0000001500057c82 */ /* 0x000fe20008000000 */
[----:B------:R-:W-:Y:S02]  /*45e0*/  UIMAD UR4, UR42, UR4, URZ ;  /* 0x000000042a0472a4 */ /* 0x000fe4000f8e02ff */
[----:B------:R-:W-:Y:S02]  /*45f0*/  @UP4 USHF.R.U32.HI UR7, URZ, UR17, UR5 ;  /* 0x00000011ff074299 */ /* 0x000fe40008011605 */
[----:B------:R-:W-:Y:S02]  /*4600*/  USEL UR5, UR14, UR8, !UP6 ;  /* 0x000000080e057287 */ /* 0x000fe4000f000000 */
[----:B------:R-:W-:Y:S02]  /*4610*/  UIMAD UR8, UR42, UR7, URZ ;  /* 0x000000072a0872a4 */ /* 0x000fe4000f8e02ff */
[----:B------:R-:W-:Y:S03]  /*4620*/  UISETP.GE.AND UP0, UPT, UR6, UR4, UPT ;  /* 0x000000040600728c */ /* 0x000fe6000bf06270 */
[----:B------:R-:W-:Y:S01]  /*4630*/  UMOV UR4, UR11 ;  /* 0x0000000b00047c82 */ /* 0x000fe20008000000 */
[----:B------:R-:W-:Y:S02]  /*4640*/  UISETP.GE.OR UP0, UPT, UR5, UR8, UP0 ;  /* 0x000000080500728c */ /* 0x000fe40008706670 */
[----:B------:R-:W-:Y:S02]  /*4650*/  USHF.R.U32.HI UR4, URZ, UR17, UR4 ;  /* 0x00000011ff047299 */ /* 0x000fe40008011604 */
[----:B------:R-:W-:Y:S02]  /*4660*/  UIMAD.WIDE.U32 UR8, UR5, UR16, URZ ;  /* 0x00000010050872a5 */ /* 0x000fe4000f8e00ff */
[----:B------:R-:W-:Y:S04]  /*4670*/  USEL UR10, UR6, UR4, !UP4 ;  /* 0x00000004060a7287 */ /* 0x000fe8000e000000 */
[----:B------:R-:W-:Y:S01]  /*4680*/  UIADD3 UR11, UPT, UPT, -UR10, URZ, URZ ;  /* 0x000000ff0a0b7290 */ /* 0x000fe2000fffe1ff */
[----:B------:R-:W-:Y:S02]  /*4690*/  @!UP0 UMOV UR4, UR9 ;  /* 0x0000000900048c82 */ /* 0x000fe40008000000 */
[----:B------:R-:W-:Y:S02]  /*46a0*/  @!UP0 USHF.R.U32.HI UR4, URZ, UR17, UR4 ;  /* 0x00000011ff048299 */ /* 0x000fe40008011604 */
[----:B------:R-:W-:Y:S02]  /*46b0*/  UIMAD UR8, UR42, UR11, UR6 ;  /* 0x0000000b2a0872a4 */ /* 0x000fe4000f8e0206 */
[----:B------:R-:W-:Y:S04]  /*46c0*/  @!UP0 USEL UR4, UR5, UR4, !UP4 ;  /* 0x0000000405048287 */ /* 0x000fe8000e000000 */
[----:B------:R-:W-:Y:S02]  /*46d0*/  @!UP0 UIMAD UR8, UR7, UR8, UR4 ;  /* 0x00000008070882a4 */ /* 0x000fe4000f8e0204 */
[----:B------:R-:W-:Y:S02]  /*46e0*/  @!UP0 UIADD3 UR9, UPT, UPT, UR10, -UR4, URZ ;  /* 0x800000040a098290 */ /* 0x000fe4000fffe0ff */
[----:B------:R-:W-:Y:S02]  /*46f0*/  UIADD3 UR4, UPT, UPT, -UR5, URZ, URZ ;  /* 0x000000ff05047290 */ /* 0x000fe4000fffe1ff */
[----:B------:R-:W-:Y:S02]  /*4700*/  UIADD3 UR7, UPT, UPT, -UR6, URZ, URZ ;  /* 0x000000ff06077290 */ /* 0x000fe4000fffe1ff */
[----:B------:R-:W-:Y:S02]  /*4710*/  @!UP0 UIMAD UR6, UR9, UR42, UR5 ;  /* 0x0000002a090682a4 */ /* 0x000fe4000f8e0205 */
[----:B------:R-:W-:Y:S02]  /*4720*/  UIMAD UR14, UR15, UR4, UR14 ;  /* 0x000000040f0e72a4 */ /* 0x000fe4000f8e020e */
[----:B------:R-:W-:Y:S01]  /*4730*/  UIMAD UR13, UR30, UR7, UR13 ;  /* 0x000000071e0d72a4 */ /* 0x000fe2000f8e020d */
[----:B------:R-:W-:Y:S02]  /*4740*/  @!UP0 UMOV UR5, UR8 ;  /* 0x0000000800058c82 */ /* 0x000fe40008000000 */
[----:B------:R-:W-:Y:S02]  /*4750*/  UIMAD UR14, UR5, UR15, UR14 ;  /* 0x0000000f050e72a4 */ /* 0x000fe4000f8e020e */
[----:B------:R-:W-:Y:S11]  /*4760*/  UIMAD UR13, UR6, UR30, UR13 ;  /* 0x0000001e060d72a4 */ /* 0x000ff6000f8e020d */
[----:B------:R-:W-:Y:S01]  /*4770*/  @!UPT UIADD3 URZ, UPT, UPT, URZ, URZ, URZ ;  /* 0x000000fffffff290 */ /* 0x000fe2000fffe0ff */
.L_x_76:
[----:B------:R-:W3:Y:S01]  /*4780*/  @!UP2 LDCU.128 UR20, c[0x0][0xb10] ;  /* 0x00016200ff14a7ac */ /* 0x000ee20008000c00 */
[C---:B--2---:R-:W-:Y:S02]  /*4790*/  ISETP.NE.U32.AND P1, PT, R4.reuse, RZ, PT ;  /* 0x000000ff0400720c */ /* 0x044fe40003f25070 */
[----:B------:R-:W-:Y:S02]  /*47a0*/  ISETP.NE.U32.AND P0, PT, R4, RZ, PT ;  /* 0x000000ff0400720c */ /* 0x000fe40003f05070 */
[C---:B------:R-:W-:Y:S02]  /*47b0*/  ISETP.NE.AND.EX P1, PT, R5.reuse, RZ, PT, P1 ;  /* 0x000000ff0500720c */ /* 0x040fe40003f25310 */
[----:B------:R-:W-:Y:S01]  /*47c0*/  ISETP.NE.AND.EX P0, PT, R5, RZ, PT, P0 ;  /* 0x000000ff0500720c */ /* 0x000fe20003f05300 */
[----:B------:R-:W2:Y:S01]  /*47d0*/  @!UP2 LDCU UR5, c[0x0][0xb0c] ;  /* 0x00016180ff05a7ac */ /* 0x000ea20008000800 */
[----:B------:R-:W-:Y:S02]  /*47e0*/  USHF.L.U32 UR11, UR25, 0x7, URZ ;  /* 0x00000007190b7899 */ /* 0x000fe400080006ff */
[----:B------:R-:W-:Y:S02]  /*47f0*/  USHF.L.U32 UR10, UR26, 0x6, URZ ;  /* 0x000000061a0a7899 */ /* 0x000fe400080006ff */
[----:B---3--:R-:W-:Y:S07]  /*4800*/  UIMAD.WIDE.U32 UR6, UR14, UR20, URZ ;  /* 0x000000140e0672a5 */ /* 0x008fee000f8e00ff */
[----:B------:R-:W-:Y:S01]  /*4810*/  @!UP2 UMOV UR4, UR7 ;  /* 0x000000070004ac82 */ /* 0x000fe20008000000 */
[----:B--2---:R-:W-:Y:S02]  /*4820*/  @!UP2 UISETP.NE.AND UP0, UPT, UR5, 0x1, UPT ;  /* 0x000000010500a88c */ /* 0x004fe4000bf05270 */
[----:B------:R-:W-:Y:S02]  /*4830*/  @!UP2 USHF.R.U32.HI UR4, URZ, UR21, UR4 ;  /* 0x00000015ff04a299 */ /* 0x000fe40008011604 */
[----:B------:R-:W-:Y:S02]  /*4840*/  UIMAD.WIDE.U32 UR6, UR13, UR23, URZ ;  /* 0x000000170d0672a5 */ /* 0x000fe4000f8e00ff */
[----:B------:R-:W-:Y:S02]  /*4850*/  @!UP2 USEL UR8, UR14, UR4, !UP0 ;  /* 0x000000040e08a287 */ /* 0x000fe4000c000000 */
[----:B------:R-:W-:Y:S03]  /*4860*/  @!UP2 UISETP.NE.AND UP0, UPT, UR22, 0x1, UPT ;  /* 0x000000011600a88c */ /* 0x000fe6000bf05270 */
[----:B------:R-:W-:Y:S02]  /*4870*/  @!UP2 UMOV UR6, UR7 ;  /* 0x000000070006ac82 */ /* 0x000fe40008000000 */
[----:B------:R-:W2:Y:S02]  /*4880*/  @!UP2 LDCU UR4, c[0x0][0xb20] ;  /* 0x00016400ff04a7ac */ /* 0x000ea40008000800 */
[----:B--2---:R-:W-:Y:S04]  /*4890*/  @!UP2 USHF.R.U32.HI UR6, URZ, UR4, UR6 ;  /* 0x00000004ff06a299 */ /* 0x004fe80008011606 */
[----:B------:R-:W-:Y:S04]  /*48a0*/  @!UP2 USEL UR6, UR13, UR6, !UP0 ;  /* 0x000000060d06a287 */ /* 0x000fe8000c000000 */
[----:B------:R-:W-:Y:S02]  /*48b0*/  @!UP2 UIADD3 UR4, UPT, UPT, -UR8, UR6, URZ ;  /* 0x000000060804a290 */ /* 0x000fe4000fffe1ff */
[----:B------:R-:W-:Y:S02]  /*48c0*/  @!UP2 UIADD3 UR6, UPT, UPT, UR8, -UR6, URZ ;  /* 0x800000060806a290 */ /* 0x000fe4000fffe0ff */
[----:B------:R-:W-:Y:S02]  /*48d0*/  @!UP2 UIMAD UR14, UR4, UR5, UR14 ;  /* 0x00000005040ea2a4 */ /* 0x000fe4000f8e020e */
[----:B------:R-:W-:Y:S01]  /*48e0*/  @!UP2 UIMAD UR13, UR6, UR22, UR13 ;  /* 0x00000016060da2a4 */ /* 0x000fe2000f8e020d */
[----:B------:R-:W-:Y:S11]  /*48f0*/  BRA.U UP3, `(.L_x_77) ;  /* 0x0000000103107547 */ /* 0x000ff6000b800000 */
[----:B-1----:R-:W-:Y:S04]  /*4900*/  MOV R0, UR37 ;  /* 0x0000002500007c02 */ /* 0x002fe80008000f00 */
[----:B------:R-:W-:Y:S04]  /*4910*/  SHF.L.U32 R9, R0, 0x1f, RZ ;  /* 0x0000001f00097819 */ /* 0x000fe800000006ff */
[----:B------:R-:W1:Y:S02]  /*4920*/  SYNCS.PHASECHK.TRANS64.TRYWAIT P2, [UR24+0x78], R9 ;  /* 0x00007809ff0075a7 */ /* 0x000e640008041118 */
[----:B-1----:R-:W-:Y:S05]  /*4930*/  @!P2 BRA `(.L_x_78) ;  /* 0x0000003c0040a947 */ /* 0x002fea0003800000 */
.L_x_77:
[----:B------:R-:W-:Y:S05]  /*4940*/  @!P1 BRA `(.L_x_79) ;  /* 0x0000000000309947 */ /* 0x000fea0003800000 */
[----:B----4-:R-:W-:Y:S01]  /*4950*/  ISETP.NE.U32.AND P1, PT, R2, RZ, PT ;  /* 0x000000ff0200720c */ /* 0x010fe20003f25070 */
[----:B------:R-:W2:Y:S01]  /*4960*/  LDCU.64 UR4, c[0x0][0x358] ;  /* 0x00006b00ff0477ac */ /* 0x000ea20008000a00 */
[----:B------:R-:W-:Y:S02]  /*4970*/  IMAD.MOV.U32 R84, RZ, RZ, 0x1 ;  /* 0x00000001ff547424 */ /* 0x000fe400078e00ff */
[----:B------:R-:W-:Y:S11]  /*4980*/  ISETP.NE.AND.EX P1, PT, R3, RZ, PT, P1 ;  /* 0x000000ff0300720c */ /* 0x000ff60003f25310 */
[----:B------:R-:W-:Y:S02]  /*4990*/  @!UPT UIADD3 URZ, UPT, UPT, URZ, URZ, URZ ;  /* 0x000000fffffff290 */ /* 0x000fe4000fffe0ff */
[----:B-1----:R-:W1:Y:S01]  /*49a0*/  @P1 LDC.64 R8, c[0x0][0x888] ;  /* 0x00022200ff081b82 */ /* 0x002e620000000a00 */
[----:B------:R-:W-:Y:S04]  /*49b0*/  @P1 IMAD R0, R4, UR36, RZ ;  /* 0x0000002404001c24 */ /* 0x000fe8000f8e02ff */
[----:B-1----:R-:W-:Y:S04]  /*49c0*/  @P1 IMAD.WIDE R8, R0, 0x4, R8 ;  /* 0x0000000400081825 */ /* 0x002fe800078e0208 */
[----:B------:R-:W-:Y:S01]  /*49d0*/  HFMA2 R0, -RZ, RZ, 0, 5.9604644775390625e-08 ;  /* 0x00000001ff007431 */ /* 0x000fe200000001ff */
[----:B--2--5:R2:W5:Y:S04]  /*49e0*/  @P1 LDG.E R41, desc[UR4][R8.64] ;  /* 0x0000000408291981 */ /* 0x024568000c1e1900 */
[----:B------:R-:W-:Y:S01]  /*49f0*/  @!P1 PRMT R84, R0, 0x7610, R84 ;  /* 0x0000761000549816 */ /* 0x000fe20000000054 */
[----:B--2---:R-:W3:Y:S06]  /*4a00*/  @!P1 LDC R41, c[0x0][0x880] ;  /* 0x00022000ff299b82 */ /* 0x004eec0000000800 */
.L_x_79:
[----:B---3-5:R-:W-:Y:S01]  /*4a10*/  @!P0 FSETP.EQ.AND P1, PT, R41, RZ, PT ;  /* 0x000000ff2900820b */ /* 0x028fe20003f22000 */
[----:B------:R-:W-:Y:S01]  /*4a20*/  @!UPT UIADD3 URZ, UPT, UPT, URZ, URZ, URZ ;  /* 0x000000fffffff290 */ /* 0x000fe2000fffe0ff */
[----:B------:R-:W-:Y:S11]  /*4a30*/  @!P0 BRA `(.L_x_80) ;  /* 0x0000000000188947 */ /* 0x000ff60003800000 */
[----:B------:R-:W-:Y:S02]  /*4a40*/  LOP3.LUT P0, RZ, R84, 0xff, RZ, 0xc0, !PT ;  /* 0x000000ff54ff7812 */ /* 0x000fe4000780c0ff */
[----:B----4-:R-:W-:Y:S04]  /*4a50*/  ISETP.NE.U32.AND P1, PT, R2, RZ, PT ;  /* 0x000000ff0200720c */ /* 0x010fe80003f25070 */
[----:B------:R-:W-:Y:S04]  /*4a60*/  ISETP.NE.AND.EX P1, PT, R3, RZ, PT, P1 ;  /* 0x000000ff0300720c */ /* 0x000fe80003f25310 */
[----:B------:R-:W-:Y:S03]  /*4a70*/  PLOP3.LUT P1, PT, P1, PT, PT, 0x8, 0x80 ;  /* 0x000000000080781c */ /* 0x000fe60000f2e170 */
[----:B------:R-:W-:Y:S11]  /*4a80*/  @P0 FSETP.EQ.AND P1, PT, R41, RZ, PT ;  /* 0x000000ff2900020b */ /* 0x000ff60003f22000 */
[----:B------:R-:W-:Y:S02]  /*4a90*/  @!UPT UIADD3 URZ, UPT, UPT, URZ, URZ, URZ ;  /* 0x000000fffffff290 */ /* 0x000fe4000fffe0ff */
.L_x_80:
[----:B------:R-:W-:Y:S01]  /*4aa0*/  ULEA UR4, UR12, UR24, 0x3 ;  /* 0x000000180c047291 */ /* 0x000fe2000f8e18ff */
[----:B-1----:R-:W-:Y:S02]  /*4ab0*/  SHF.L.U32 R9, R15, 0x1f, RZ ;  /* 0x0000001f0f097819 */ /* 0x002fe400000006ff */
[----:B------:R-:W-:Y:S04]  /*4ac0*/  ELECT P0, URZ, PT ;  /* 0x0000000000ff782f */ /* 0x000fe80003800000 */
[----:B------:R-:W-:Y:S02]  /*4ad0*/  PLOP3.LUT P1, PT, P1, P0, PT, 0xf2, 0x2f ;  /* 0x00000000002f781c */ /* 0x000fe40000f21e72 */
[----:B------:R-:W1:Y:S11]  /*4ae0*/  SYNCS.PHASECHK.TRANS64.TRYWAIT P2, [UR4+0x58], R9 ;  /* 0x00005809ff0075a7 */ /* 0x000e760008041104 */
[----:B------:R-:W-:Y:S05]  /*4af0*/  @!P1 IADD3 R8, P0, PT, R16, 0x580, RZ ;  /* 0x0000058010089810 */ /* 0x000fea0007f1e0ff */
[----:B------:R-:W-:Y:S01]  /*4b00*/  @!P1 IMAD.X R6, RZ, RZ, R17, P0 ;  /* 0x000000ffff069224 */ /* 0x000fe200000e0611 */
[----:B-1----:R-:W-:Y:S07]  /*4b10*/  @!P2 BRA `(.L_x_81) ;  /* 0x0000003800e0a947 */ /* 0x002fee0003800000 */
.L_x_152:
[----:B------:R-:W-:Y:S01]  /*4b20*/  @!P1 R2UR UR7, R6 ;  /* 0x00000000060792ca */ /* 0x000fe200000e0000 */
[----:B------:R-:W-:Y:S01]  /*4b30*/  UIADD3 UR5, UPT, UPT, UR12, 0x1, URZ ;  /* 0x000000010c057890 */ /* 0x000fe2000fffe0ff */
[----:B------:R-:W-:Y:S01]  /*4b40*/  @!P1 R2UR UR6, R8 ;  /* 0x00000000080692ca */ /* 0x000fe200000e0000 */
[----:B------:R-:W-:Y:S01]  /*4b50*/  UIADD3 UR9, UPT, UPT, UR4, 0x40, URZ ;  /* 0x0000004004097890 */ /* 0x000fe2000fffe0ff */
[----:B------:R-:W-:Y:S01]  /*4b60*/  @!P1 IMAD.MOV.U32 R6, RZ, RZ, 0x2000 ;  /* 0x00002000ff069424 */ /* 0x000fe200078e00ff */
[----:B------:R-:W-:Y:S01]  /*4b70*/  UISETP.NE.AND UP0, UPT, UR5, 0x3, UPT ;  /* 0x000000030500788c */ /* 0x000fe2000bf05270 */
[----:B------:R-:W-:Y:S01]  /*4b80*/  VIADD R14, R14, 0x1 ;  /* 0x000000010e0e7836 */ /* 0x000fe20000000000 */
[----:B------:R-:W-:Y:S01]  /*4b90*/  UMOV UR22, 0x0 ;  /* 0x0000000000167882 */ /* 0x000fe20000000000 */
[----:B------:R-:W-:Y:S01]  /*4ba0*/  UMOV UR23, 0x10000000 ;  /* 0x1000000000177882 */ /* 0x000fe20000000000 */
[----:B------:R-:W-:Y:S04]  /*4bb0*/  UPRMT UR20, UR54, 0x654, UR9 ;  /* 0x0000065436147896 */ /* 0x000fe80008000009 */
[----:B-1----:R-:W-:Y:S01]  /*4bc0*/  IMAD.U32 R9, RZ, RZ, UR7 ;  /* 0x00000007ff097e24 */ /* 0x002fe2000f8e00ff */
[----:B------:R-:W-:Y:S01]  /*4bd0*/  USEL UR7, URZ, 0x1, UP0 ;  /* 0x00000001ff077887 */ /* 0x000fe20008000000 */
[----:B------:R-:W-:Y:S01]  /*4be0*/  IMAD.U32 R8, RZ, RZ, UR6 ;  /* 0x00000006ff087e24 */ /* 0x000fe2000f8e00ff */
[----:B------:R-:W-:Y:S02]  /*4bf0*/  USEL UR6, UR5, URZ, UP0 ;  /* 0x000000ff05067287 */ /* 0x000fe40008000000 */
[----:B------:R-:W-:Y:S01]  /*4c00*/  VOTEU.ALL UP0, P1 ;  /* 0x0000000000ff7886 */ /* 0x000fe20000800000 */
[----:B------:R-:W-:Y:S02]  /*4c10*/  @!P1 R2UR UR19, R9 ;  /* 0x00000000091392ca */ /* 0x000fe400000e0000 */
[----:B------:R-:W-:Y:S02]  /*4c20*/  @!P1 R2UR UR18, R8 ;  /* 0x00000000081292ca */ /* 0x000fe400000e0000 */
[----:B------:R-:W-:Y:S01]  /*4c30*/  @!UP0 ULEA UR5, UR12, UR24, 0xd ;  /* 0x000000180c058291 */ /* 0x000fe2000f8e68ff */
[----:B------:R-:W-:Y:S02]  /*4c40*/  LOP3.LUT R15, R15, UR7, RZ, 0x3c, !PT ;  /* 0x000000070f0f7c12 */ /* 0x000fe4000f8e3cff */
[----:B------:R-:W-:Y:S01]  /*4c50*/  UMOV UR12, UR36 ;  /* 0x00000024000c7c82 */ /* 0x000fe20008000000 */
[----:B------:R-:W-:Y:S01]  /*4c60*/  @!UP0 UIADD3 UR8, UPT, UPT, UR5, 0x200, URZ ;  /* 0x0000020005088890 */ /* 0x000fe2000fffe0ff */
[----:B------:R-:W-:Y:S01]  /*4c70*/  SHF.L.U32 R0, R15, 0x1f, RZ ;  /* 0x0000001f0f007819 */ /* 0x000fe200000006ff */
[----:B------:R-:W-:Y:S01]  /*4c80*/  VOTEU.ALL UP0, P1 ;  /* 0x0000000000ff7886 */ /* 0x000fe20000800000 */
[----:B------:R-:W-:Y:S06]  /*4c90*/  ULEA UR5, UR6, UR24, 0x3 ;  /* 0x0000001806057291 */ /* 0x000fec000f8e18ff */
[----:B------:R1:W-:Y:S01]  /*4ca0*/  @!UP0 UTMALDG.3D [UR8], [UR18], desc[UR22] ;  /* 0x00001608120085b4 */ /* 0x0003e20008011000 */
[----:B------:R1:W-:Y:S01]  /*4cb0*/  @!P1 SYNCS.ARRIVE.TRANS64.RED.A0TR RZ, [UR4+0x40], R6 ;  /* 0x00004006ffff99a7 */ /* 0x0003e20008300404 */
[----:B------:R-:W-:Y:S01]  /*4cc0*/  SYNCS.ARRIVE.TRANS64.RED.A1T0 RZ, [UR20], RZ ;  /* 0x000000ffffff79a7 */ /* 0x000fe20008100414 */
[----:B------:R-:W2:Y:S02]  /*4cd0*/  SYNCS.PHASECHK.TRANS64.TRYWAIT P0, [UR5+0x58], R0 ;  /* 0x00005800ff0075a7 */ /* 0x000ea40008001105 */
[----:B-12---:R-:W-:Y:S05]  /*4ce0*/  @!P0 BRA `(.L_x_82) ;  /* 0x0000003800848947 */ /* 0x006fea0003800000 */
.L_x_154:
[----:B------:R-:W-:Y:S01]  /*4cf0*/  UIADD3 UR9, UPT, UPT, UR5, 0x40, URZ ;  /* 0x0000004005097890 */ /* 0x000fe2000fffe0ff */
[----:B------:R-:W-:Y:S01]  /*4d00*/  @!P1 IADD3 R6, P0, PT, R16, 0x580, RZ ;  /* 0x0000058010069810 */ /* 0x000fe20007f1e0ff */
[----:B------:R-:W-:Y:S01]  /*4d10*/  UPLOP3.LUT UP3, UPT, UPT, UPT, UPT, 0x80, 0x8 ;  /* 0x000000000008789c */ /* 0x000fe20003f6f070 */
[----:B------:R-:W-:Y:S01]  /*4d20*/  R2UR UR23, R86 ;  /* 0x00000000561772ca */ /* 0x000fe200000e0000 */
[----:B------:R-:W-:Y:S01]  /*4d30*/  UMOV UR20, 0x0 ;  /* 0x0000000000147882 */ /* 0x000fe20000000000 */
[----:B------:R-:W-:Y:S01]  /*4d40*/  @!P1 R2UR UR7, R6 ;  /* 0x00000000060792ca */ /* 0x000fe200000e0000 */
[----:B-1----:R-:W-:Y:S01]  /*4d50*/  @!P1 IMAD.X R0, RZ, RZ, R17, P0 ;  /* 0x000000ffff009224 */ /* 0x002fe200000e0611 */
[----:B------:R-:W-:Y:S01]  /*4d60*/  UMOV UR21, 0x10000000 ;  /* 0x1000000000157882 */ /* 0x000fe20000000000 */
[----:B------:R-:W-:Y:S01]  /*4d70*/  UMOV UR12, UR36 ;  /* 0x00000024000c7c82 */ /* 0x000fe20008000000 */
[----:B------:R-:W-:Y:S01]  /*4d80*/  VOTEU.ALL UP0, P1 ;  /* 0x0000000000ff7886 */ /* 0x000fe20000800000 */
[----:B------:R-:W-:Y:S01]  /*4d90*/  R2UR UR22, R87 ;  /* 0x00000000571672ca */ /* 0x000fe200000e0000 */
[----:B------:R-:W-:Y:S01]  /*4da0*/  UMOV UR36, UR27 ;  /* 0x0000001b00247c82 */ /* 0x000fe20008000000 */
[----:B------:R-:W-:Y:S02]  /*4db0*/  @!P1 R2UR UR4, R0 ;  /* 0x00000000000492ca */ /* 0x000fe400000e0000 */
[----:B------:R-:W-:Y:S01]  /*4dc0*/  @!UP0 UIADD3 UR10, UPT, UPT, UR10, 0x20, URZ ;  /* 0x000000200a0a8890 */ /* 0x000fe2000fffe0ff */
[C---:B------:R-:W-:Y:S01]  /*4dd0*/  ISETP.NE.AND P0, PT, R14.reuse, 0x2, PT ;  /* 0x000000020e00780c */ /* 0x040fe20003f05270 */
[----:B------:R-:W-:Y:S02]  /*4de0*/  UIADD3 UR26, UPT, UPT, UR13, UR23, URZ ;  /* 0x000000170d1a7290 */ /* 0x000fe4000fffe0ff */
[----:B------:R-:W-:Y:S01]  /*4df0*/  IMAD.U32 R8, RZ, RZ, UR7 ;  /* 0x00000007ff087e24 */ /* 0x000fe2000f8e00ff */
[----:B------:R-:W-:Y:S02]  /*4e00*/  SEL R0, RZ, 0x1, P0 ;  /* 0x00000001ff007807 */ /* 0x000fe40000000000 */
[----:B------:R-:W-:Y:S02]  /*4e10*/  SEL R14, R14, RZ, P0 ;  /* 0x000000ff0e0e7207 */ /* 0x000fe40000000000 */
[----:B------:R-:W-:Y:S01]  /*4e20*/  @!P1 R2UR UR18, R8 ;  /* 0x00000000081292ca */ /* 0x000fe200000e0000 */
[----:B------:R-:W-:Y:S01]  /*4e30*/  UIADD3 UR25, UPT, UPT, UR14, UR22, URZ ;  /* 0x000000160e197290 */ /* 0x000fe2000fffe0ff */
[----:B------:R-:W-:Y:S01]  /*4e40*/  IMAD.U32 R9, RZ, RZ, UR4 ;  /* 0x00000004ff097e24 */ /* 0x000fe2000f8e00ff */
[----:B------:R-:W-:Y:S01]  /*4e50*/  @!UP0 ULEA UR4, UR6, UR24, 0xd ;  /* 0x0000001806048291 */ /* 0x000fe2000f8e68ff */
[----:B------:R-:W-:Y:S03]  /*4e60*/  LOP3.LUT R13, R13, R0, RZ, 0x3c, !PT ;  /* 0x000000000d0d7212 */ /* 0x000fe600078e3cff */
[----:B------:R-:W-:Y:S01]  /*4e70*/  @!P1 R2UR UR19, R9 ;  /* 0x00000000091392ca */ /* 0x000fe200000e0000 */
[----:B------:R-:W-:Y:S01]  /*4e80*/  @!UP0 UIADD3 UR8, UPT, UPT, UR4, 0x200, URZ ;  /* 0x0000020004088890 */ /* 0x000fe2000fffe0ff */
[----:B------:R-:W-:Y:S01]  /*4e90*/  VOTEU.ALL UP0, P1 ;  /* 0x0000000000ff7886 */ /* 0x000fe20000800000 */
[----:B------:R-:W-:Y:S10]  /*4ea0*/  UPRMT UR4, UR54, 0x654, UR9 ;  /* 0x0000065436047896 */ /* 0x000ff40008000009 */
[----:B------:R1:W-:Y:S01]  /*4eb0*/  @!UP0 UTMALDG.3D [UR8], [UR18], desc[UR20] ;  /* 0x00001408120085b4 */ /* 0x0003e20008011000 */
[----:B------:R3:W-:Y:S01]  /*4ec0*/  @!P1 SYNCS.ARRIVE.TRANS64.RED.A0TR RZ, [UR5+0x40], R7 ;  /* 0x00004007ffff99a7 */ /* 0x0007e20008300405 */
[----:B------:R-:W-:Y:S01]  /*4ed0*/  SYNCS.ARRIVE.TRANS64.RED.A1T0 RZ, [UR4], RZ ;  /* 0x000000ffffff79a7 */ /* 0x000fe20008100404 */
[----:B------:R-:W-:Y:S04]  /*4ee0*/  UIADD3 UR4, UPT, UPT, UR6, 0x1, URZ ;  /* 0x0000000106047890 */ /* 0x000fe8000fffe0ff */
[----:B------:R-:W-:Y:S04]  /*4ef0*/  UISETP.NE.AND UP0, UPT, UR4, 0x3, UPT ;  /* 0x000000030400788c */ /* 0x000fe8000bf05270 */
[----:B------:R-:W-:Y:S06]  /*4f00*/  USEL UR5, URZ, 0x1, UP0 ;  /* 0x00000001ff057887 */ /* 0x000fec0008000000 */
[----:B------:R-:W-:Y:S01]  /*4f10*/  LOP3.LUT R15, R15, UR5, RZ, 0x3c, !PT ;  /* 0x000000050f0f7c12 */ /* 0x000fe2000f8e3cff */
[----:B-1----:R-:W-:Y:S01]  /*4f20*/  USEL UR12, UR4, URZ, UP0 ;  /* 0x000000ff040c7287 */ /* 0x002fe20008000000 */
[----:B------:R-:W-:Y:S11]  /*4f30*/  BRA.U UP1, `(.L_x_83) ;  /* 0xfffffff101f07547 */ /* 0x000ff6000b83ffff */
[----:B------:R-:W-:Y:S01]  /*4f40*/  UIADD3 UR24, UPT, UPT, UR24, 0x58, URZ ;  /* 0x0000005818187890 */ /* 0x000fe2000fffe0ff */
[----:B----4-:R-:W-:-:S03]  /*4f50*/  SHF.L.U32 R3, R15, 0x1f, RZ ;  /* 0x0000001f0f037819 */ /* 0x010fc600000006ff */
[----:B------:R-:W-:-:S09]  /*4f60*/  ULEA UR4, UR12, UR24, 0x3 ;  /* 0x000000180c047291 */ /* 0x000fd2000f8e18ff */
[----:B------:R-:W1:Y:S02]  /*4f70*/  SYNCS.PHASECHK.TRANS64.TRYWAIT P0, [UR4], R3 ;  /* 0x00000003ff0075a7 */ /* 0x000e640008001104 */
[----:B-1----:R-:W-:Y:S05]  /*4f80*/  @!P0 BRA `(.L_x_84) ;  /* 0x0000003400f48947 */ /* 0x002fea0003800000 */
.L_x_156:
        /* <DEDUP_REMOVED lines=9> */
.L_x_158:
        /* <DEDUP_REMOVED lines=8> */
.L_x_86:
[----:B-1----:R1:W2:Y:S02]  /*50a0*/  SYNCS.PHASECHK.TRANS64.TRYWAIT P0, [R0+URZ], R3 ;  /* 0x00000003000075a7 */ /* 0x0022a400080011ff */
[----:B--2---:R-:W-:Y:S05]  /*50b0*/  @!P0 NANOSLEEP.SYNCS 0x989680 ;  /* 0x009896800000895d */ /* 0x004fea0003900000 */
[----:B------:R-:W2:Y:S02]  /*50c0*/  @!P0 SYNCS.PHASECHK.TRANS64 P0, [R0+URZ], R3 ;  /* 0x00000003000085a7 */ /* 0x000ea400080010ff */
[----:B--2---:R-:W-:Y:S05]  /*50d0*/  @P0 EXIT ;  /* 0x000000000000094d */ /* 0x004fea0003800000 */
[----:B------:R-:W-:Y:S05]  /*50e0*/  BRA `(.L_x_86) ;  /* 0xfffffffc00ec7947 */ /* 0x000fea000383ffff */
.L_x_74:
[----:B------:R-:W-:-:S06]  /*50f0*/  UISETP.GE.AND UP0, UPT, UR22, 0x4, UPT ;  /* 0x000000041600788c */ /* 0x000fcc000bf06270 */
[----:B------:R-:W-:-:S13]  /*5100*/  PLOP3.LUT P0, PT, PT, PT, UP0, 0x80, 0x8 ;  /* 0x000000000008781c */ /* 0x000fda0003f0f008 */
[----:B------:R-:W-:Y:S05]  /*5110*/  @!P0 EXIT ;  /* 0x000000000000894d */ /* 0x000fea0003800000 */
[----:B------:R-:W-:Y:S01]  /*5120*/  BAR.SYNC.DEFER_BLOCKING 0x6, 0xa0 ;  /* 0x0182800000007b1d */ /* 0x000fe20000010000 */
[C---:B------:R-:W-:Y:S01]  /*5130*/  IMAD.SHL.U32 R3, R91.reuse, 0x20, RZ ;  /* 0x000000205b037824 */ /* 0x040fe200078e00ff */
[C---:B------:R-:W-:Y:S01]  /*5140*/  LOP3.LUT R92, R91.reuse, 0x2, RZ, 0xc0, !PT ;  /* 0x000000025b5c7812 */ /* 0x040fe200078ec0ff */
[C---:B------:R-:W-:Y:S01]  /*5150*/  IMAD.SHL.U32 R96, R91.reuse, 0x4, RZ ;  /* 0x000000045b607824 */ /* 0x040fe200078e00ff */
[C---:B------:R-:W-:Y:S01]  /*5160*/  LOP3.LUT R97, R91.reuse, 0x60, RZ, 0xc0, !PT ;  /* 0x000000605b617812 */ /* 0x040fe200078ec0ff */
[----:B------:R-:W-:Y:S01]  /*5170*/  IMAD.U32 R37, R91, 0x10000, RZ ;  /* 0x000100005b257824 */ /* 0x000fe200078e00ff */
[----:B------:R-:W-:Y:S01]  /*5180*/  UMOV UR47, 0x400 ;  /* 0x00000400002f7882 */ /* 0x000fe20000000000 */
[----:B------:R-:W1:Y:S01]  /*5190*/  LDCU.64 UR4, c[0x0][0x890] ;  /* 0x00011200ff0477ac */ /* 0x000e620008000a00 */
[----:B------:R-:W2:Y:S01]  /*51a0*/  LDC.64 R78, c[0x0][0x8b0] ;  /* 0x00022c00ff4e7b82 */ /* 0x000ea20000000a00 */
[----:B------:R-:W-:Y:S01]  /*51b0*/  LOP3.LUT R5, R3, 0xc0, RZ, 0xc0, !PT ;  /* 0x000000c003057812 */ /* 0x000fe200078ec0ff */
[----:B------:R-:W-:Y:S01]  /*51c0*/  HFMA2 R36, -RZ, RZ, 0, 0 ;  /* 0x00000000ff247431 */ /* 0x000fe200000001ff */
[----:B------:R-:W-:Y:S01]  /*51d0*/  ULEA UR47, UR54, UR47, 0x18 ;  /* 0x0000002f362f7291 */ /* 0x000fe2000f8ec0ff */
[----:B------:R-:W-:Y:S01]  /*51e0*/  LOP3.LUT R91, R91, 0x4, RZ, 0xc0, !PT ;  /* 0x000000045b5b7812 */ /* 0x000fe200078ec0ff */
[----:B------:R-:W-:Y:S01]  /*51f0*/  IMAD.MOV.U32 R94, RZ, RZ, RZ ;  /* 0x000000ffff5e7224 */ /* 0x000fe200078e00ff */
[----:B------:R-:W-:Y:S01]  /*5200*/  LOP3.LUT R96, R5, 0x18, R96, 0xf8, !PT ;  /* 0x0000001805607812 */ /* 0x000fe200078ef860 */
[----:B------:R-:W-:Y:S01]  /*5210*/  IMAD.MOV.U32 R90, RZ, RZ, RZ ;  /* 0x000000ffff5a7224 */ /* 0x000fe200078e00ff */
[----:B------:R-:W3:Y:S01]  /*5220*/  LDC.64 R76, c[0x0][0x8a8] ;  /* 0x00022a00ff4c7b82 */ /* 0x000ee20000000a00 */
[----:B------:R-:W-:Y:S01]  /*5230*/  IADD3 R95, PT, PT, -R91, 0x2, RZ ;  /* 0x000000025b5f7810 */ /* 0x000fe20007ffe1ff */
[----:B------:R-:W-:Y:S01]  /*5240*/  IMAD.MOV R92, RZ, RZ, -R92 ;  /* 0x000000ffff5c7224 */ /* 0x000fe200078e0a5c */
[----:B------:R-:W-:Y:S01]  /*5250*/  LOP3.LUT R37, R37, 0x600000, RZ, 0xc0, !PT ;  /* 0x0060000025257812 */ /* 0x000fe200078ec0ff */
[----:B------:R-:W4:Y:S01]  /*5260*/  LDCU UR63, c[0x0][0x370] ;  /* 0x00006e00ff3f77ac */ /* 0x000f220008000800 */
[----:B------:R-:W-:Y:S01]  /*5270*/  LOP3.LUT R96, R96, 0xf20, R3, 0xf8, !PT ;  /* 0x00000f2060607812 */ /* 0x000fe200078ef803 */
[----:B------:R-:W-:Y:S01]  /*5280*/  IMAD.SHL.U32 R95, R95, 0x10, RZ ;  /* 0x000000105f5f7824 */ /* 0x000fe200078e00ff */
[----:B------:R-:W-:Y:S01]  /*5290*/  MOV R93, RZ ;  /* 0x000000ff005d7202 */ /* 0x000fe20000000f00 */
[----:B------:R-:W4:Y:S01]  /*52a0*/  LDS R0, [UR47+0x130] ;  /* 0x0001302fff007984 */ /* 0x000f220008000800 */
[----:B-1----:R-:W-:Y:S01]  /*52b0*/  IMAD.U32 R99, RZ, RZ, UR4 ;  /* 0x00000004ff637e24 */ /* 0x002fe2000f8e00ff */
[----:B------:R-:W-:Y:S01]  /*52c0*/  UIADD3 UR4, UPT, UPT, UR47, 0x200, URZ ;  /* 0x000002002f047890 */ /* 0x000fe2000fffe0ff */
[----:B------:R-:W-:Y:S01]  /*52d0*/  IMAD.U32 R98, RZ, RZ, UR5 ;  /* 0x00000005ff627e24 */ /* 0x000fe2000f8e00ff */
[----:B------:R-:W-:Y:S01]  /*52e0*/  IADD3 R91, PT, PT, -R91, RZ, RZ ;  /* 0x000000ff5b5b7210 */ /* 0x000fe20007ffe1ff */
[----:B------:R-:W-:Y:S01]  /*52f0*/  UMOV UR55, 0x1 ;  /* 0x0000000100377882 */ /* 0x000fe20000000000 */
[----:B------:R-:W-:Y:S01]  /*5300*/  UMOV UR46, URZ ;  /* 0x000000ff002e7c82 */ /* 0x000fe20008000000 */
[----:B------:R-:W1:Y:S01]  /*5310*/  LDCU UR43, c[0x0][0xb0c] ;  /* 0x00016180ff2b77ac */ /* 0x000e620008000800 */
[----:B------:R-:W-:Y:S01]  /*5320*/  IMAD.U32 R101, RZ, RZ, UR4 ;  /* 0x00000004ff657e24 */ /* 0x000fe2000f8e00ff */
[----:B------:R-:W-:Y:S01]  /*5330*/  LEA R96, R96, UR4, 0x1 ;  /* 0x0000000460607c11 */ /* 0x000fe2000f8e08ff */
[----:B------:R-:W1:Y:S01]  /*5340*/  LDCU UR39, c[0x0][0xb30] ;  /* 0x00016600ff2777ac */ /* 0x000e620008000800 */
[----:B------:R-:W1:Y:S01]  /*5350*/  LDCU.64 UR60, c[0x0][0x888] ;  /* 0x00011100ff3c77ac */ /* 0x000e620008000a00 */
[----:B------:R-:W1:Y:S01]  /*5360*/  LDCU.64 UR40, c[0x0][0xb28] ;  /* 0x00016500ff2877ac */ /* 0x000e620008000a00 */
[----:B------:R-:W1:Y:S01]  /*5370*/  LDCU.128 UR56, c[0x0][0xb10] ;  /* 0x00016200ff3877ac */ /* 0x000e620008000c00 */
[----:B------:R-:W1:Y:S01]  /*5380*/  LDCU UR62, c[0x0][0x374] ;  /* 0x00006e80ff3e77ac */ /* 0x000e620008000800 */
[----:B------:R-:W-:Y:S01]  /*5390*/  UMOV UR53, URZ ;  /* 0x000000ff00357c82 */ /* 0x000fe20008000000 */
[----:B------:R-:W-:Y:S01]  /*53a0*/  UMOV UR52, URZ ;  /* 0x000000ff00347c82 */ /* 0x000fe20008000000 */
[----:B-1234-:R-:W-:-:S07]  /*53b0*/  IADD3 R37, PT, PT, R0, R37, RZ ;  /* 0x0000002500257210 */ /* 0x01efce0007ffe0ff */
.L_x_117:
[C---:B------:R-:W-:Y:S02]  /*53c0*/  LEA R0, R90.reuse, UR47, 0x3 ;  /* 0x0000002f5a007c11 */ /* 0x040fe4000f8e18ff */
[----:B------:R-:W-:Y:S02]  /*53d0*/  SHF.L.U32 R3, R93, 0x1f, RZ ;  /* 0x0000001f5d037819 */ /* 0x000fe400000006ff */
[----:B------:R-:W-:Y:S02]  /*53e0*/  LEA R5, R90, UR47, 0x4 ;  /* 0x0000002f5a057c11 */ /* 0x000fe4000f8e20ff */
[----:B-1----:R-:W1:Y:S02]  /*53f0*/  SYNCS.PHASECHK.TRANS64.TRYWAIT P0, [R0+URZ+0x80], R3 ;  /* 0x00008003000075a7 */ /* 0x002e6400080011ff */
[----:B-1----:R-:W-:Y:S05]  /*5400*/  @!P0 BRA `(.L_x_87) ;  /* 0x0000003400048947 */ /* 0x002fea0003800000 */
.L_x_159:
[----:B------:R-:W-:Y:S01]  /*5410*/  R2UR UR7, R100 ;  /* 0x00000000640772ca */ /* 0x000fe200000e0000 */
[----:B------:R-:W2:Y:S01]  /*5420*/  LDS.128 R4, [R5+0x110] ;  /* 0x0001100005047984 */ /* 0x000ea20000000c00 */
[----:B-1----:R-:W-:Y:S01]  /*5430*/  VIADD R0, R0, 0x90 ;  /* 0x0000009000007836 */ /* 0x002fe20000000000 */
[----:B------:R-:W-:Y:S04]  /*5440*/  UISETP.GE.AND UP0, UPT, UR42, 0x1, UPT ;  /* 0x000000012a00788c */ /* 0x000fe8000bf06270 */
[----:B------:R-:W-:Y:S01]  /*5450*/  PRMT R0, RZ, 0x654, R0 ;  /* 0x00000654ff007816 */ /* 0x000fe20000000000 */
[----:B------:R-:W-:Y:S01]  /*5460*/  @!PT LDS RZ, [RZ] ;  /* 0x00000000fffff984 */ /* 0x000fe20000000800 */
[----:B------:R-:W-:Y:S01]  /*5470*/  @!PT LDS RZ, [RZ] ;  /* 0x00000000fffff984 */ /* 0x000fe20000000800 */
[----:B------:R-:W-:Y:S01]  /*5480*/  @!PT LDS RZ, [RZ] ;  /* 0x00000000fffff984 */ /* 0x000fe20000000800 */
[----:B------:R-:W-:Y:S01]  /*5490*/  @!PT LDS RZ, [RZ] ;  /* 0x00000000fffff984 */ /* 0x000fe20000000800 */
[----:B------:R1:W-:Y:S06]  /*54a0*/  MEMBAR.ALL.CTA ;  /* 0x0000000000007992 */ /* 0x0003ec0000008000 */
[----:B-1----:R-:W1:Y:S02]  /*54b0*/  FENCE.VIEW.ASYNC.S ;  /* 0x00000000000073c6 */ /* 0x002e640000000000 */
[----:B-1----:R1:W-:Y:S01]  /*54c0*/  SYNCS.ARRIVE.TRANS64.RED.A1T0 RZ, [R0+URZ], RZ ;  /* 0x000000ff00ff79a7 */ /* 0x0023e200081004ff */
[----:B--2---:R-:W-:Y:S11]  /*54d0*/  LOP3.LUT P0, RZ, R6, 0x1, RZ, 0xc0, !PT ;  /* 0x0000000106ff7812 */ /* 0x004ff6000780c0ff */
[----:B------:R-:W-:Y:S02]  /*54e0*/  @!UPT UIADD3 URZ, UPT, UPT, URZ, URZ, URZ ;  /* 0x000000fffffff290 */ /* 0x000fe4000fffe0ff */
[----:B------:R-:W-:Y:S01]  /*54f0*/  VOTEU.ANY UP1, P0 ;  /* 0x0000000000ff7886 */ /* 0x000fe20000020100 */
[----:B------:R-:W-:Y:S01]  /*5500*/  PLOP3.LUT P0, PT, PT, PT, UP1, 0x80, 0x8 ;  /* 0x000000000008781c */ /* 0x000fe20003f0f018 */
[----:B------:R-:W-:Y:S06]  /*5510*/  UP2UR UR4, UPR, URZ, 0x2 ;  /* 0x00000002ff047883 */ /* 0x000fec0008000000 */
[----:B------:R-:W-:Y:S06]  /*5520*/  IMAD.U32 R102, RZ, RZ, UR4 ;  /* 0x00000004ff667e24 */ /* 0x000fec000f8e00ff */
[----:B------:R-:W-:Y:S02]  /*5530*/  @P0 SHF.R.U32.HI R2, RZ, 0x10, R5 ;  /* 0x00000010ff020819 */ /* 0x000fe40000011605 */
[----:B------:R-:W-:Y:S02]  /*5540*/  @P0 MOV R3, R4 ;  /* 0x0000000400030202 */ /* 0x000fe40000000f00 */
[----:B------:R-:W-:Y:S02]  /*5550*/  @P0 R2UR UR4, R2 ;  /* 0x00000000020402ca */ /* 0x000fe400000e0000 */
[----:B------:R-:W-:Y:S02]  /*5560*/  @P0 LOP3.LUT R4, R5, 0xffff, RZ, 0xc0, !PT ;  /* 0x0000ffff05040812 */ /* 0x000fe400078ec0ff */
[----:B------:R-:W-:Y:S02]  /*5570*/  @P0 R2UR UR6, R3 ;  /* 0x00000000030602ca */ /* 0x000fe400000e0000 */
[----:B------:R-:W-:Y:S07]  /*5580*/  @P0 R2UR UR5, R4 ;  /* 0x00000000040502ca */ /* 0x000fee00000e0000 */
[----:B------:R-:W-:Y:S02]  /*5590*/  @UP1 UMOV UR7, UR4 ;  /* 0x0000000400071c82 */ /* 0x000fe40008000000 */
[----:B------:R-:W-:Y:S02]  /*55a0*/  IMAD.U32 R100, RZ, RZ, UR7 ;  /* 0x00000007ff647e24 */ /* 0x000fe4000f8e00ff */
[----:B------:R-:W-:Y:S02]  /*55b0*/  @UP1 UMOV UR38, UR6 ;  /* 0x0000000600261c82 */ /* 0x000fe40008000000 */
[----:B------:R-:W-:Y:S01]  /*55c0*/  @UP1 UMOV UR37, UR5 ;  /* 0x0000000500251c82 */ /* 0x000fe20008000000 */
[----:B-1----:R-:W-:Y:S05]  /*55d0*/  BRA.U !UP0, `(.L_x_88) ;  /* 0x0000000108cc7547 */ /* 0x002fea000b800000 */
[----:B------:R-:W1:Y:S01]  /*55e0*/  LDCU UR12, c[0x0][0xb20] ;  /* 0x00016400ff0c77ac */ /* 0x000e620008000800 */
[----:B------:R-:W-:Y:S02]  /*55f0*/  UIMAD.WIDE.U32 UR4, UR62, UR59, URZ ;  /* 0x0000003b3e0472a5 */ /* 0x000fe4000f8e00ff */
[----:B------:R-:W-:Y:S02]  /*5600*/  UIMAD.WIDE.U32 UR6, UR63, UR56, URZ ;  /* 0x000000383f0672a5 */ /* 0x000fe4000f8e00ff */
[----:B------:R-:W-:Y:S02]  /*5610*/  UISETP.NE.AND UP0, UPT, UR58, 0x1, UPT ;  /* 0x000000013a00788c */ /* 0x000fe4000bf05270 */
[----:B------:R-:W-:Y:S02]  /*5620*/  UIMAD.WIDE.U32 UR8, UR37, UR59, URZ ;  /* 0x0000003b250872a5 */ /* 0x000fe4000f8e00ff */
[----:B------:R-:W-:Y:S02]  /*5630*/  UIMAD.WIDE.U32 UR10, UR38, UR56, URZ ;  /* 0x00000038260a72a5 */ /* 0x000fe4000f8e00ff */
[----:B------:R-:W-:Y:S02]  /*5640*/  UISETP.NE.AND UP1, UPT, UR43, 0x1, UPT ;  /* 0x000000012b00788c */ /* 0x000fe4000bf25270 */
[----:B------:R-:W-:Y:S01]  /*5650*/  UISETP.NE.AND UP2, UPT, UR42, 0x1, UPT ;  /* 0x000000012a00788c */ /* 0x000fe2000bf45270 */
[----:B------:R-:W-:Y:S02]  /*5660*/  UMOV UR4, UR5 ;  /* 0x0000000500047c82 */ /* 0x000fe40008000000 */
[----:B-1----:R-:W-:Y:S03]  /*5670*/  USHF.R.U32.HI UR5, URZ, UR12, UR4 ;  /* 0x0000000cff057299 */ /* 0x002fe60008011604 */
[----:B------:R-:W-:Y:S02]  /*5680*/  UMOV UR4, UR7 ;  /* 0x0000000700047c82 */ /* 0x000fe40008000000 */
[----:B------:R-:W-:Y:S02]  /*5690*/  USHF.R.U32.HI UR7, URZ, UR57, UR4 ;  /* 0x00000039ff077299 */ /* 0x000fe40008011604 */
[----:B------:R-:W-:Y:S02]  /*56a0*/  USEL UR4, UR62, UR5, !UP0 ;  /* 0x000000053e047287 */ /* 0x000fe4000c000000 */
[----:B------:R-:W-:Y:S01]  /*56b0*/  USEL UR7, UR63, UR7, !UP1 ;  /* 0x000000073f077287 */ /* 0x000fe2000c800000 */
[----:B------:R-:W-:Y:S01]  /*56c0*/  UMOV UR5, UR9 ;  /* 0x0000000900057c82 */ /* 0x000fe20008000000 */
[----:B------:R-:W-:Y:S02]  /*56d0*/  UIMAD.WIDE.U32 UR8, UR4, UR40, URZ ;  /* 0x00000028040872a5 */ /* 0x000fe4000f8e00ff */
[----:B------:R-:W-:Y:S03]  /*56e0*/  USHF.R.U32.HI UR6, URZ, UR12, UR5 ;  /* 0x0000000cff067299 */ /* 0x000fe60008011605 */
[----:B------:R-:W-:Y:S01]  /*56f0*/  UMOV UR5, UR11 ;  /* 0x0000000b00057c82 */ /* 0x000fe20008000000 */
[----:B------:R-:W-:Y:S02]  /*5700*/  UIMAD.WIDE.U32 UR10, UR7, UR40, URZ ;  /* 0x00000028070a72a5 */ /* 0x000fe4000f8e00ff */
[----:B------:R-:W-:Y:S02]  /*5710*/  USHF.R.U32.HI UR12, URZ, UR57, UR5 ;  /* 0x00000039ff0c7299 */ /* 0x000fe40008011605 */
[----:B------:R-:W-:Y:S01]  /*5720*/  USEL UR6, UR37, UR6, !UP0 ;  /* 0x0000000625067287 */ /* 0x000fe2000c000000 */
[----:B------:R-:W-:Y:S02]  /*5730*/  UMOV UR5, UR9 ;  /* 0x0000000900057c82 */ /* 0x000fe40008000000 */
[----:B------:R-:W-:Y:S01]  /*5740*/  UMOV UR10, UR11 ;  /* 0x0000000b000a7c82 */ /* 0x000fe20008000000 */
[----:B------:R-:W-:Y:S02]  /*5750*/  @UP2 USHF.R.U32.HI UR4, URZ, UR41, UR5 ;  /* 0x00000029ff042299 */ /* 0x000fe40008011605 */
[----:B------:R-:W-:Y:S02]  /*5760*/  @UP2 USHF.R.U32.HI UR7, URZ, UR41, UR10 ;  /* 0x00000029ff072299 */ /* 0x000fe4000801160a */
[----:B------:R-:W-:Y:S02]  /*5770*/  UIMAD UR4, UR42, UR4, URZ ;  /* 0x000000042a0472a4 */ /* 0x000fe4000f8e02ff */
[----:B------:R-:W-:Y:S02]  /*5780*/  UIMAD.WIDE.U32 UR10, UR6, UR40, URZ ;  /* 0x00000028060a72a5 */ /* 0x000fe4000f8e00ff */
[----:B------:R-:W-:Y:S02]  /*5790*/  USEL UR5, UR38, UR12, !UP1 ;  /* 0x0000000c26057287 */ /* 0x000fe4000c800000 */
[----:B------:R-:W-:Y:S02]  /*57a0*/  UIMAD UR8, UR42, UR7, URZ ;  /* 0x000000072a0872a4 */ /* 0x000fe4000f8e02ff */
[----:B------:R-:W-:Y:S03]  /*57b0*/  UISETP.GE.AND UP0, UPT, UR6, UR4, UPT ;  /* 0x000000040600728c */ /* 0x000fe6000bf06270 */
[----:B------:R-:W-:Y:S01]  /*57c0*/  UMOV UR4, UR11 ;  /* 0x0000000b00047c82 */ /* 0x000fe20008000000 */
[----:B------:R-:W-:Y:S02]  /*57d0*/  UISETP.GE.OR UP0, UPT, UR5, UR8, UP0 ;  /* 0x000000080500728c */ /* 0x000fe40008706670 */
[----:B------:R-:W-:Y:S02]  /*57e0*/  USHF.R.U32.HI UR4, URZ, UR41, UR4 ;  /* 0x00000029ff047299 */ /* 0x000fe40008011604 */
[----:B------:R-:W-:Y:S02]  /*57f0*/  UIMAD.WIDE.U32 UR8, UR5, UR40, URZ ;  /* 0x00000028050872a5 */ /* 0x000fe4000f8e00ff */
[----:B------:R-:W-:Y:S02]  /*5800*/  USEL UR11, UR6, UR4, !UP2 ;  /* 0x00000004060b7287 */ /* 0x000fe4000d000000 */
[----:B------:R-:W-:Y:S02]  /*5810*/  UIADD3 UR8, UPT, UPT, -UR5, URZ, URZ ;  /* 0x000000ff05087290 */ /* 0x000fe4000fffe1ff */
[----:B------:R-:W-:Y:S01]  /*5820*/  UIADD3 UR10, UPT, UPT, -UR11, URZ, URZ ;  /* 0x000000ff0b0a7290 */ /* 0x000fe2000fffe1ff */
[----:B------:R-:W-:Y:S01]  /*5830*/  @!UP0 UMOV UR4, UR9 ;  /* 0x0000000900048c82 */ /* 0x000fe20008000000 */
[----:B------:R-:W-:Y:S02]  /*5840*/  UIADD3 UR9, UPT, UPT, -UR6, URZ, URZ ;  /* 0x000000ff06097290 */ /* 0x000fe4000fffe1ff */
[----:B------:R-:W-:Y:S02]  /*5850*/  @!UP0 USHF.R.U32.HI UR4, URZ, UR41, UR4 ;  /* 0x00000029ff048299 */ /* 0x000fe40008011604 */
[----:B------:R-:W-:Y:S02]  /*5860*/  UIMAD UR10, UR42, UR10, UR6 ;  /* 0x0000000a2a0a72a4 */ /* 0x000fe4000f8e0206 */
[----:B------:R-:W-:Y:S04]  /*5870*/  @!UP0 USEL UR4, UR5, UR4, !UP2 ;  /* 0x0000000405048287 */ /* 0x000fe8000d000000 */
[----:B------:R-:W-:Y:S02]  /*5880*/  @!UP0 UIMAD UR10, UR7, UR10, UR4 ;  /* 0x0000000a070a82a4 */ /* 0x000fe4000f8e0204 */
[----:B------:R-:W-:Y:S02]  /*5890*/  @!UP0 UIADD3 UR11, UPT, UPT, UR11, -UR4, URZ ;  /* 0x800000040b0b8290 */ /* 0x000fe4000fffe0ff */
[----:B------:R-:W-:Y:S02]  /*58a0*/  UIMAD UR7, UR43, UR8, UR38 ;  /* 0x000000082b0772a4 */ /* 0x000fe4000f8e0226 */
[----:B------:R-:W-:Y:S02]  /*58b0*/  @!UP0 UIMAD UR6, UR11, UR42, UR5 ;  /* 0x0000002a0b0682a4 */ /* 0x000fe4000f8e0205 */
[----:B------:R-:W-:Y:S01]  /*58c0*/  UIMAD UR4, UR58, UR9, UR37 ;  /* 0x000000093a0472a4 */ /* 0x000fe2000f8e0225 */
[----:B------:R-:W-:Y:S02]  /*58d0*/  @!UP0 UMOV UR5, UR10 ;  /* 0x0000000a00058c82 */ /* 0x000fe40008000000 */
[----:B------:R-:W-:Y:S02]  /*58e0*/  UIMAD UR38, UR5, UR43, UR7 ;  /* 0x0000002b052672a4 */ /* 0x000fe4000f8e0207 */
[----:B------:R-:W-:Y:S11]  /*58f0*/  UIMAD UR37, UR6, UR58, UR4 ;  /* 0x0000003a062572a4 */ /* 0x000ff6000f8e0204 */
[----:B------:R-:W-:Y:S01]  /*5900*/  @!UPT UIADD3 URZ, UPT, UPT, URZ, URZ, URZ ;  /* 0x000000fffffff290 */ /* 0x000fe2000fffe0ff */
.L_x_88:
[----:B------:R-:W-:Y:S01]  /*5910*/  UISETP.NE.AND UP0, UPT, UR39, 0x1, UPT ;  /* 0x000000012700788c */ /* 0x000fe2000bf05270 */
[----:B------:R-:W-:Y:S01]  /*5920*/  R2UR UR11, R101 ;  /* 0x00000000650b72ca */ /* 0x000fe200000e0000 */
[----:B------:R-:W-:Y:S01]  /*5930*/  USHF.L.U32 UR50, UR25, 0x7, URZ ;  /* 0x0000000719327899 */ /* 0x000fe200080006ff */
[----:B------:R-:W-:Y:S01]  /*5940*/  IADD3 R90, PT, PT, R90, 0x1, RZ ;  /* 0x000000015a5a7810 */ /* 0x000fe20007ffe0ff */
[----:B------:R-:W-:Y:S07]  /*5950*/  USHF.L.U32 UR49, UR26, 0x6, URZ ;  /* 0x000000061a317899 */ /* 0x000fee00080006ff */
[----:B------:R-:W1:Y:S01]  /*5960*/  @!UP0 LDCU.128 UR12, c[0x0][0xb10] ;  /* 0x00016200ff0c87ac */ /* 0x000e620008000c00 */
[----:B------:R-:W2:Y:S01]  /*5970*/  @!UP0 LDCU UR5, c[0x0][0xb0c] ;  /* 0x00016180ff0587ac */ /* 0x000ea20008000800 */
[----:B------:R-:W3:Y:S01]  /*5980*/  @!UP0 LDCU UR10, c[0x0][0xb20] ;  /* 0x00016400ff0a87ac */ /* 0x000ee20008000800 */
[----:B-1----:R-:W-:Y:S02]  /*5990*/  UIMAD.WIDE.U32 UR8, UR38, UR12, URZ ;  /* 0x0000000c260872a5 */ /* 0x002fe4000f8e00ff */
[----:B------:R-:W-:Y:S02]  /*59a0*/  UIMAD.WIDE.U32 UR6, UR37, UR15, URZ ;  /* 0x0000000f250672a5 */ /* 0x000fe4000f8e00ff */
[----:B------:R-:W-:Y:S03]  /*59b0*/  @!UP0 UISETP.NE.AND UP1, UPT, UR14, 0x1, UPT ;  /* 0x000000010e00888c */ /* 0x000fe6000bf25270 */
[----:B------:R-:W-:Y:S01]  /*59c0*/  @!UP0 UMOV UR4, UR9 ;  /* 0x0000000900048c82 */ /* 0x000fe20008000000 */
[----:B--2---:R-:W-:Y:S02]  /*59d0*/  @!UP0 UISETP.NE.AND UP2, UPT, UR5, 0x1, UPT ;  /* 0x000000010500888c */ /* 0x004fe4000bf45270 */
[----:B------:R-:W-:Y:S01]  /*59e0*/  @!UP0 USHF.R.U32.HI UR4, URZ, UR13, UR4 ;  /* 0x0000000dff048299 */ /* 0x000fe20008011604 */
[----:B------:R-:W-:Y:S02]  /*59f0*/  @!UP0 UMOV UR6, UR7 ;  /* 0x0000000700068c82 */ /* 0x000fe40008000000 */
[----:B---3--:R-:W-:Y:S02]  /*5a00*/  @!UP0 USHF.R.U32.HI UR6, URZ, UR10, UR6 ;  /* 0x0000000aff068299 */ /* 0x008fe40008011606 */
[----:B------:R-:W-:Y:S02]  /*5a10*/  @!UP0 USEL UR7, UR38, UR4, !UP2 ;  /* 0x0000000426078287 */ /* 0x000fe4000d000000 */
[----:B------:R-:W-:Y:S04]  /*5a20*/  @!UP0 USEL UR6, UR37, UR6, !UP1 ;  /* 0x0000000625068287 */ /* 0x000fe8000c800000 */
[----:B------:R-:W-:Y:S02]  /*5a30*/  @!UP0 UIADD3 UR4, UPT, UPT, -UR7, UR6, URZ ;  /* 0x0000000607048290 */ /* 0x000fe4000fffe1ff */
[----:B------:R-:W-:Y:S02]  /*5a40*/  @!UP0 UIADD3 UR6, UPT, UPT, UR7, -UR6, URZ ;  /* 0x8000000607068290 */ /* 0x000fe4000fffe0ff */
[----:B------:R-:W-:Y:S02]  /*5a50*/  @!UP0 UIMAD UR38, UR4, UR5, UR38 ;  /* 0x00000005042682a4 */ /* 0x000fe4000f8e0226 */
[----:B------:R-:W-:Y:S02]  /*5a60*/  @!UP0 UIMAD UR37, UR6, UR14, UR37 ;  /* 0x0000000e062582a4 */ /* 0x000fe4000f8e0225 */
[----:B------:R-:W-:Y:S09]  /*5a70*/  ULOP3.LUT UP0, URZ, UR11, 0x1b0, URZ, 0xc0, !UPT ;  /* 0x000001b00bff7892 */ /* 0x000ff2000f80c0ff */
[----:B------:R-:W-:Y:S05]  /*5a80*/  BRA.U !UP0, `(.L_x_89) ;  /* 0x00000001087c7547 */ /* 0x000fea000b800000 */
[----:B------:R-:W1:Y:S01]  /*5a90*/  LDCU.64 UR8, c[0x4][0x80] ;  /* 0x01001000ff0877ac */ /* 0x000e620008000a00 */
[----:B------:R-:W-:Y:S01]  /*5aa0*/  MOV R2, 0x0 ;  /* 0x0000000000027802 */ /* 0x000fe20000000f00 */
[----:B------:R-:W-:Y:S02]  /*5ab0*/  HFMA2 R12, -RZ, RZ, 0, 5.9604644775390625e-08 ;  /* 0x00000001ff0c7431 */ /* 0x000fe400000001ff */
[----:B------:R-:W-:Y:S01]  /*5ac0*/  IMAD.MOV.U32 R8, RZ, RZ, 0x70 ;  /* 0x00000070ff087424 */ /* 0x000fe200078e00ff */
[----:B------:R2:W3:Y:S01]  /*5ad0*/  LDC.64 R14, c[0x4][R2] ;  /* 0x01000000020e7b82 */ /* 0x0004e20000000a00 */
[----:B------:R-:W4:Y:S01]  /*5ae0*/  LDCU.64 UR6, c[0x4][0x88] ;  /* 0x01001100ff0677ac */ /* 0x000f220008000a00 */
[----:B------:R-:W-:Y:S01]  /*5af0*/  IMAD.MOV.U32 R13, RZ, RZ, RZ ;  /* 0x000000ffff0d7224 */ /* 0x000fe200078e00ff */
[----:B------:R-:W2:Y:S01]  /*5b00*/  LDCU.64 UR4, c[0x4][0x8] ;  /* 0x01000100ff0477ac */ /* 0x000ea20008000a00 */
[----:B-1----:R-:W-:Y:S01]  /*5b10*/  MOV R5, UR9 ;  /* 0x0000000900057c02 */ /* 0x002fe20008000f00 */
[----:B------:R-:W-:Y:S01]  /*5b20*/  IMAD.U32 R4, RZ, RZ, UR8 ;  /* 0x00000008ff047e24 */ /* 0x000fe2000f8e00ff */
[----:B----4-:R-:W-:Y:S01]  /*5b30*/  MOV R7, UR7 ;  /* 0x0000000700077c02 */ /* 0x010fe20008000f00 */
[----:B------:R-:W-:Y:S01]  /*5b40*/  IMAD.U32 R6, RZ, RZ, UR6 ;  /* 0x00000006ff067e24 */ /* 0x000fe2000f8e00ff */
[----:B--2---:R-:W-:Y:S01]  /*5b50*/  MOV R11, UR5 ;  /* 0x00000005000b7c02 */ /* 0x004fe20008000f00 */
[----:B------:R-:W-:Y:S02]  /*5b60*/  IMAD.U32 R10, RZ, RZ, UR4 ;  /* 0x00000004ff0a7e24 */ /* 0x000fe4000f8e00ff */
[----:B------:R-:W-:Y:S07]  /*5b70*/  LEPC R20, `(.L_x_90) ;  /* 0x000000001014794e */ /* 0x000fee0000000000 */
[----:B---3-5:R-:W-:Y:S05]  /*5b80*/  CALL.ABS.NOINC R14 ;  /* 0x000000000e007343 */ /* 0x028fea0003c00000 */
.L_x_90:
[----:B------:R-:W1:Y:S01]  /*5b90*/  LDCU.64 UR8, c[0x4][0x80] ;  /* 0x01001000ff0877ac */ /* 0x000e620008000a00 */
[----:B------:R-:W2:Y:S01]  /*5ba0*/  LDC.64 R2, c[0x4][R2] ;  /* 0x0100000002027b82 */ /* 0x000ea20000000a00 */
[----:B------:R-:W-:Y:S02]  /*5bb0*/  HFMA2 R12, -RZ, RZ, 0, 5.9604644775390625e-08 ;  /* 0x00000001ff0c7431 */ /* 0x000fe400000001ff */
[----:B------:R-:W-:Y:S02]  /*5bc0*/  IMAD.MOV.U32 R8, RZ, RZ, 0x70 ;  /* 0x00000070ff087424 */ /* 0x000fe400078e00ff */
[----:B------:R-:W-:Y:S01]  /*5bd0*/  IMAD.MOV.U32 R13, RZ, RZ, RZ ;  /* 0x000000ffff0d7224 */ /* 0x000fe200078e00ff */
[----:B------:R-:W3:Y:S01]  /*5be0*/  LDCU.64 UR6, c[0x4][0x88] ;  /* 0x01001100ff0677ac */ /* 0x000ee20008000a00 */
[----:B------:R-:W4:Y:S01]  /*5bf0*/  LDCU.64 UR4, c[0x4][0x8] ;  /* 0x01000100ff0477ac */ /* 0x000f220008000a00 */
[----:B-1----:R-:W-:Y:S02]  /*5c00*/  MOV R4, UR8 ;  /* 0x0000000800047c02 */ /* 0x002fe40008000f00 */
[----:B------:R-:W-:Y:S02]  /*5c10*/  MOV R5, UR9 ;  /* 0x0000000900057c02 */ /* 0x000fe40008000f00 */
[----:B---3--:R-:W-:Y:S01]  /*5c20*/  MOV R7, UR7 ;  /* 0x0000000700077c02 */ /* 0x008fe20008000f00 */
[----:B------:R-:W-:Y:S01]  /*5c30*/  IMAD.U32 R6, RZ, RZ, UR6 ;  /* 0x00000006ff067e24 */ /* 0x000fe2000f8e00ff */
[----:B----4-:R-:W-:Y:S01]  /*5c40*/  MOV R11, UR5 ;  /* 0x00000005000b7c02 */ /* 0x010fe20008000f00 */
[----:B------:R-:W-:Y:S02]  /*5c50*/  IMAD.U32 R10, RZ, RZ, UR4 ;  /* 0x00000004ff0a7e24 */ /* 0x000fe4000f8e00ff */
[----:B------:R-:W-:Y:S07]  /*5c60*/  LEPC R20, `(.L_x_89) ;  /* 0x000000001014794e */ /* 0x000fee0000000000 */
[----:B--2---:R-:W-:Y:S05]  /*5c70*/  CALL.ABS.NOINC R2 ;  /* 0x0000000002007343 */ /* 0x004fea0003c00000 */
.L_x_89:
[----:B------:R-:W-:Y:S02]  /*5c80*/  R2UR UR6, R88 ;  /* 0x00000000580672ca */ /* 0x000fe400000e0000 */
[----:B------:R-:W-:Y:S02]  /*5c90*/  R2UR UR5, R99 ;  /* 0x00000000630572ca */ /* 0x000fe400000e0000 */
[----:B------:R-:W-:Y:S02]  /*5ca0*/  R2UR UR4, R98 ;  /* 0x00000000620472ca */ /* 0x000fe400000e0000 */
[----:B------:R-:W-:Y:S02]  /*5cb0*/  ISETP.NE.U32.AND P4, PT, R78, RZ, PT ;  /* 0x000000ff4e00720c */ /* 0x000fe40003f85070 */
[----:B------:R-:W-:Y:S02]  /*5cc0*/  ISETP.NE.U32.AND P2, PT, RZ, UR60, PT ;  /* 0x0000003cff007c0c */ /* 0x000fe4000bf45070 */
[----:B------:R-:W-:Y:S02]  /*5cd0*/  ISETP.NE.AND.EX P4, PT, R79, RZ, PT, P4 ;  /* 0x000000ff4f00720c */ /* 0x000fe40003f85340 */
[----:B------:R-:W-:Y:S01]  /*5ce0*/  ISETP.NE.AND.EX P2, PT, RZ, UR61, PT, P2 ;  /* 0x0000003dff007c0c */ /* 0x000fe2000bf45320 */
[----:B------:R-:W-:Y:S02]  /*5cf0*/  UISETP.NE.AND UP2, UPT, UR6, URZ, UPT ;  /* 0x000000ff0600728c */ /* 0x000fe4000bf45270 */
[----:B------:R-:W-:Y:S04]  /*5d00*/  UISETP.NE.U32.AND UP0, UPT, UR5, URZ, UPT ;  /* 0x000000ff0500728c */ /* 0x000fe8000bf05070 */
[----:B------:R-:W-:Y:S01]  /*5d10*/  UISETP.NE.AND.EX UP1, UPT, UR4, URZ, UPT, UP0 ;  /* 0x000000ff0400728c */ /* 0x000fe2000bf25300 */
[----:B------:R-:W-:Y:S01]  /*5d20*/  PLOP3.LUT P1, PT, PT, PT, UP2, 0x80, 0x8 ;  /* 0x000000000008781c */ /* 0x000fe20003f2f028 */
[----:B------:R-:W-:Y:S03]  /*5d30*/  UPLOP3.LUT UP0, UPT, UPT, UPT, UPT, 0x40, 0x4 ;  /* 0x000000000004789c */ /* 0x000fe60003f0e870 */
[----:B------:R-:W-:Y:S06]  /*5d40*/  @UP2 UPLOP3.LUT UP0, UPT, UPT, UPT, UP1, 0x80, 0x8 ;  /* 0x000000000008289c */ /* 0x000fec0003f0f010 */
[----:B------:R-:W-:Y:S01]  /*5d50*/  PLOP3.LUT P0, PT, PT, PT, UP0, 0x80, 0x8 ;  /* 0x000000000008781c */ /* 0x000fe20003f0f008 */
[----:B------:R-:W-:Y:S01]  /*5d60*/  @!UPT UIADD3 URZ, UPT, UPT, URZ, URZ, URZ ;  /* 0x000000fffffff290 */ /* 0x000fe2000fffe0ff */
[----:B------:R-:W-:Y:S11]  /*5d70*/  BRA.U !UP1, `(.L_x_91) ;  /* 0x0000000109407547 */ /* 0x000ff6000b800000 */
[----:B------:R-:W-:Y:S01]  /*5d80*/  UISETP.NE.U32.AND UP0, UPT, UR60, URZ, UPT ;  /* 0x000000ff3c00728c */ /* 0x000fe2000bf05070 */
[----:B------:R-:W-:Y:S01]  /*5d90*/  R2UR UR6, R99 ;  /* 0x00000000630672ca */ /* 0x000fe200000e0000 */
[----:B------:R-:W1:Y:S01]  /*5da0*/  LDCU.64 UR8, c[0x0][0x358] ;  /* 0x00006b00ff0877ac */ /* 0x000e620008000a00 */
[----:B------:R-:W-:Y:S02]  /*5db0*/  HFMA2 R84, -RZ, RZ, 0, 5.9604644775390625e-08 ;  /* 0x00000001ff547431 */ /* 0x000fe400000001ff */
[----:B------:R-:W-:Y:S01]  /*5dc0*/  IMAD.MOV.U32 R0, RZ, RZ, 0x1 ;  /* 0x00000001ff007424 */ /* 0x000fe200078e00ff */
[----:B------:R-:W-:Y:S06]  /*5dd0*/  UISETP.NE.AND.EX UP0, UPT, UR61, URZ, UPT, UP0 ;  /* 0x000000ff3d00728c */ /* 0x000fec000bf05300 */
[----:B------:R-:W-:Y:S05]  /*5de0*/  PLOP3.LUT P3, PT, PT, PT, UP0, 0x80, 0x8 ;  /* 0x000000000008781c */ /* 0x000fea0003f6f008 */
[----:B------:R-:W2:Y:S01]  /*5df0*/  @UP0 LDCU.64 UR4, c[0x0][0x888] ;  /* 0x00011100ff0407ac */ /* 0x000ea20008000a00 */
[----:B------:R-:W-:Y:S07]  /*5e00*/  @UP0 UIMAD UR6, UR36, UR6, URZ ;  /* 0x00000006240602a4 */ /* 0x000fee000f8e02ff */
[----:B------:R-:W-:Y:S01]  /*5e10*/  @!P3 PRMT R84, R0, 0x7610, R84 ;  /* 0x000076100054b816 */ /* 0x000fe20000000054 */
[----:B--2---:R-:W-:Y:S06]  /*5e20*/  @UP0 UIMAD.WIDE UR4, UR6, 0x4, UR4 ;  /* 0x00000004060408a5 */ /* 0x004fec000f8e0204 */
[----:B------:R-:W-:Y:S02]  /*5e30*/  IMAD.U32 R2, RZ, RZ, UR4 ;  /* 0x00000004ff027e24 */ /* 0x000fe4000f8e00ff */
[----:B------:R-:W-:Y:S03]  /*5e40*/  IMAD.U32 R3, RZ, RZ, UR5 ;  /* 0x00000005ff037e24 */ /* 0x000fe6000f8e00ff */
[----:B------:R-:W2:Y:S02]  /*5e50*/  @!UP0 LDCU UR4, c[0x0][0x880] ;  /* 0x00011000ff0487ac */ /* 0x000ea40008000800 */
[----:B-1---5:R1:W5:Y:S02]  /*5e60*/  @P3 LDG.E R41, desc[UR8][R2.64] ;  /* 0x0000000802293981 */ /* 0x022364000c1e1900 */
[----:B-12---:R-:W-:Y:S02]  /*5e70*/  @!P3 MOV R41, UR4 ;  /* 0x000000040029bc02 */ /* 0x006fe40008000f00 */
.L_x_91:
[----:B------:R-:W-:Y:S05]  /*5e80*/  @!P4 BRA `(.L_x_92) ;  /* 0x000000000024c947 */ /* 0x000fea0003800000 */
[----:B------:R-:W-:Y:S01]  /*5e90*/  ISETP.NE.U32.AND P3, PT, R76, RZ, PT ;  /* 0x000000ff4c00720c */ /* 0x000fe20003f65070 */
[----:B------:R-:W1:Y:S03]  /*5ea0*/  LDCU.64 UR4, c[0x0][0x358] ;  /* 0x00006b00ff0477ac */ /* 0x000e660008000a00 */
[----:B------:R-:W-:Y:S11]  /*5eb0*/  ISETP.NE.AND.EX P3, PT, R77, RZ, PT, P3 ;  /* 0x000000ff4d00720c */ /* 0x000ff60003f65330 */
[----:B------:R-:W-:Y:S02]  /*5ec0*/  @!UPT UIADD3 URZ, UPT, UPT, URZ, URZ, URZ ;  /* 0x000000fffffff290 */ /* 0x000fe4000fffe0ff */
[----:B------:R-:W2:Y:S01]  /*5ed0*/  @P3 LDC.64 R2, c[0x0][0x8a8] ;  /* 0x00022a00ff023b82 */ /* 0x000ea20000000a00 */
[----:B------:R-:W-:Y:S04]  /*5ee0*/  @P3 IMAD R0, R78, UR36, RZ ;  /* 0x000000244e003c24 */ /* 0x000fe8000f8e02ff */
[----:B--2---:R-:W-:Y:S05]  /*5ef0*/  @P3 IMAD.WIDE R2, R0, 0x4, R2 ;  /* 0x0000000400023825 */ /* 0x004fea00078e0202 */
[----:B-1---5:R1:W5:Y:S02]  /*5f00*/  @P3 LDG.E R38, desc[UR4][R2.64] ;  /* 0x0000000402263981 */ /* 0x022364000c1e1900 */
[----:B-1----:R-:W2:Y:S02]  /*5f10*/  @!P3 LDC R38, c[0x0][0x8a0] ;  /* 0x00022800ff26bb82 */ /* 0x002ea40000000800 */
.L_x_92:
[----:B-----5:R-:W-:Y:S01]  /*5f20*/  FSETP.NEU.AND P3, PT, R41, RZ, PT ;  /* 0x000000ff2900720b */ /* 0x020fe20003f6d000 */
[----:B------:R-:W-:Y:S01]  /*5f30*/  ULOP3.LUT UR4, UR55, 0x1, URZ, 0x3c, !UPT ;  /* 0x0000000137047892 */ /* 0x000fe2000f8e3cff */
[----:B------:R-:W-:Y:S01]  /*5f40*/  SEL R5, RZ, 0xffffffff, P2 ;  /* 0xffffffffff057807 */ /* 0x000fe20001000000 */
[----:B------:R-:W-:Y:S01]  /*5f50*/  IMAD.U32 R109, RZ, RZ, UR46 ;  /* 0x0000002eff6d7e24 */ /* 0x000fe2000f8e00ff */
[----:B------:R-:W-:Y:S01]  /*5f60*/  @P1 LOP3.LUT P2, RZ, R84, 0xff, RZ, 0xc0, !PT ;  /* 0x000000ff54ff1812 */ /* 0x000fe2000784c0ff */
[----:B------:R-:W-:Y:S01]  /*5f70*/  IMAD.SHL.U32 R81, R92, 0x10, RZ ;  /* 0x000000105c517824 */ /* 0x000fe200078e00ff */
[----:B------:R-:W-:Y:S01]  /*5f80*/  @P1 SEL R2, RZ, 0xffffffff, P3 ;  /* 0xffffffffff021807 */ /* 0x000fe20001800000 */
[----:B------:R-:W-:Y:S01]  /*5f90*/  IMAD.U32 R112, RZ, RZ, UR4 ;  /* 0x00000004ff707e24 */ /* 0x000fe2000f8e00ff */
[----:B------:R-:W-:Y:S01]  /*5fa0*/  LEA R108, R36, UR47, 0x3 ;  /* 0x0000002f246c7c11 */ /* 0x000fe2000f8e18ff */
[----:B------:R-:W-:Y:S01]  /*5fb0*/  IMAD.SHL.U32 R109, R109, 0x2000, RZ ;  /* 0x000020006d6d7824 */ /* 0x000fe200078e00ff */
[----:B------:R-:W-:Y:S01]  /*5fc0*/  @P0 SEL R2, R5, R2, !P2 ;  /* 0x0000000205020207 */ /* 0x000fe20005000000 */
[----:B------:R-:W-:Y:S01]  /*5fd0*/  IMAD.SHL.U32 R80, R91, 0x10, RZ ;  /* 0x000000105b507824 */ /* 0x000fe200078e00ff */
[----:B------:R-:W-:Y:S01]  /*5fe0*/  SHF.L.U32 R3, R94, 0x1f, RZ ;  /* 0x0000001f5e037819 */ /* 0x000fe200000006ff */
[----:B------:R-:W-:Y:S01]  /*5ff0*/  IMAD.IADD R83, R96, 0x1, R109 ;  /* 0x0000000160537824 */ /* 0x000fe200078e026d */
[----:B------:R-:W-:Y:S01]  /*6000*/  @P1 LOP3.LUT R2, R2, 0x1, RZ, 0xc0, !PT ;  /* 0x0000000102021812 */ /* 0x000fe200078ec0ff */
[----:B------:R-:W-:Y:S01]  /*6010*/  BSSY B1, `(.L_x_93) ;  /* 0x0000039000017945 */ /* 0x000fe20003800000 */
[----:B------:R-:W-:Y:S01]  /*6020*/  PLOP3.LUT P2, PT, PT, PT, UP1, 0x80, 0x8 ;  /* 0x000000000008781c */ /* 0x000fe20003f4f018 */
[----:B------:R-:W-:Y:S01]  /*6030*/  IMAD.IADD R82, R83, 0x1, R81 ;  /* 0x0000000153527824 */ /* 0x000fe200078e0251 */
[----:B------:R-:W-:Y:S01]  /*6040*/  ISETP.NE.U32.OR P5, PT, R2, 0x1, !P1 ;  /* 0x000000010200780c */ /* 0x000fe20004fa5470 */
[----:B------:R-:W-:Y:S01]  /*6050*/  IMAD.U32 R2, RZ, RZ, UR46 ;  /* 0x0000002eff027e24 */ /* 0x000fe2000f8e00ff */
[----:B------:R-:W-:Y:S01]  /*6060*/  LOP3.LUT P4, R89, R84, 0xff, RZ, 0xc0, !PT ;  /* 0x000000ff54597812 */ /* 0x000fe2000788c0ff */
[----:B------:R-:W-:Y:S01]  /*6070*/  IMAD.MOV.U32 R110, RZ, RZ, 0x1 ;  /* 0x00000001ff6e7424 */ /* 0x000fe200078e00ff */
[----:B------:R-:W-:Y:S01]  /*6080*/  P2R R103, PR, RZ, 0x20 ;  /* 0x00000020ff677803 */ /* 0x000fe20000000000 */
[----:B------:R-:W-:Y:S01]  /*6090*/  IMAD R39, R36, 0x40, R37 ;  /* 0x0000004024277824 */ /* 0x000fe200078e0225 */
[----:B------:R-:W-:Y:S01]  /*60a0*/  LEA R0, R2, UR47, 0x3 ;  /* 0x0000002f02007c11 */ /* 0x000fe2000f8e18ff */
[----:B------:R-:W-:Y:S01]  /*60b0*/  IMAD.U32 R111, RZ, RZ, UR46 ;  /* 0x0000002eff6f7e24 */ /* 0x000fe2000f8e00ff */
[----:B------:R-:W-:Y:S02]  /*60c0*/  SEL R2, RZ, 0xffffffff, P3 ;  /* 0xffffffffff027807 */ /* 0x000fe40001800000 */
[----:B------:R-:W-:Y:S02]  /*60d0*/  CS2R R74, SRZ ;  /* 0x00000000004a7805 */ /* 0x000fe4000001ff00 */
[----:B------:R-:W-:Y:S02]  /*60e0*/  CS2R R72, SRZ ;  /* 0x0000000000487805 */ /* 0x000fe4000001ff00 */
[----:B------:R-:W-:Y:S02]  /*60f0*/  CS2R R66, SRZ ;  /* 0x0000000000427805 */ /* 0x000fe4000001ff00 */
[----:B------:R-:W-:Y:S02]  /*6100*/  @P2 SEL R2, R5, R2, !P4 ;  /* 0x0000000205022207 */ /* 0x000fe40006000000 */
[----:B------:R-:W-:Y:S02]  /*6110*/  CS2R R64, SRZ ;  /* 0x0000000000407805 */ /* 0x000fe4000001ff00 */
[----:B------:R-:W-:Y:S02]  /*6120*/  @P5 SHF.L.U32 R7, R112, 0x1f, RZ ;  /* 0x0000001f70075819 */ /* 0x000fe400000006ff */
[----:B------:R-:W-:Y:S02]  /*6130*/  CS2R R58, SRZ ;  /* 0x00000000003a7805 */ /* 0x000fe4000001ff00 */
[----:B------:R-:W-:Y:S02]  /*6140*/  LOP3.LUT R2, R2, 0x1, RZ, 0xc0, !PT ;  /* 0x0000000102027812 */ /* 0x000fe400078ec0ff */
[----:B------:R-:W-:Y:S01]  /*6150*/  CS2R R56, SRZ ;  /* 0x0000000000387805 */ /* 0x000fe2000001ff00 */
[----:B------:R-:W1:Y:S01]  /*6160*/  @P5 SYNCS.PHASECHK.TRANS64.TRYWAIT P1, [R0+URZ+0x40], R7 ;  /* 0x00004007000055a7 */ /* 0x000e6200080211ff */
[----:B------:R-:W-:Y:S02]  /*6170*/  CS2R R50, SRZ ;  /* 0x0000000000327805 */ /* 0x000fe4000001ff00 */
[----:B------:R-:W-:Y:S02]  /*6180*/  ISETP.NE.U32.AND P2, PT, R2, 0x1, PT ;  /* 0x000000010200780c */ /* 0x000fe40003f45070 */
[----:B------:R-:W-:Y:S01]  /*6190*/  CS2R R48, SRZ ;  /* 0x0000000000307805 */ /* 0x000fe2000001ff00 */
[----:B------:R-:W-:Y:S01]  /*61a0*/  IMAD.IADD R47, R83, 0x1, R80 ;  /* 0x00000001532f7824 */ /* 0x000fe200078e0250 */
[----:B------:R-:W-:Y:S01]  /*61b0*/  P2R R113, PR, RZ, 0x4 ;  /* 0x00000004ff717803 */ /* 0x000fe20000000000 */
[----:B------:R-:W-:Y:S01]  /*61c0*/  IMAD.IADD R46, R95, 0x1, R82 ;  /* 0x000000015f2e7824 */ /* 0x000fe200078e0252 */
[----:B------:R3:W4:Y:S01]  /*61d0*/  SYNCS.PHASECHK.TRANS64.TRYWAIT P0, [R108+URZ+0xa0], R3 ;  /* 0x0000a0036c0075a7 */ /* 0x00072200080011ff */
[----:B-1----:R-:W-:Y:S01]  /*61e0*/  @P5 SEL R110, RZ, 0x1, !P1 ;  /* 0x00000001ff6e5807 */ /* 0x002fe20004800000 */
[----:B---3--:R-:W-:Y:S06]  /*61f0*/  @!P5 BRA `(.L_x_94) ;  /* 0x000000000068d947 */ /* 0x008fec0003800000 */
[----:B------:R-:W-:Y:S01]  /*6200*/  ISETP.NE.AND P1, PT, R110, RZ, PT ;  /* 0x000000ff6e00720c */ /* 0x000fe20003f25270 */
[----:B------:R-:W-:Y:S01]  /*6210*/  BSSY B0, `(.L_x_95) ;  /* 0x000000d000007945 */ /* 0x000fe20003800000 */
[----:B------:R-:W-:Y:S02]  /*6220*/  CS2R R50, SRZ ;  /* 0x0000000000327805 */ /* 0x000fe4000001ff00 */
[----:B------:R-:W-:Y:S02]  /*6230*/  CS2R R48, SRZ ;  /* 0x0000000000307805 */ /* 0x000fe4000001ff00 */
[----:B------:R-:W-:Y:S02]  /*6240*/  CS2R R58, SRZ ;  /* 0x00000000003a7805 */ /* 0x000fe4000001ff00 */
[----:B------:R-:W-:Y:S02]  /*6250*/  CS2R R56, SRZ ;  /* 0x0000000000387805 */ /* 0x000fe4000001ff00 */
[----:B------:R-:W-:Y:S02]  /*6260*/  CS2R R66, SRZ ;  /* 0x0000000000427805 */ /* 0x000fe4000001ff00 */
[----:B------:R-:W-:Y:S02]  /*6270*/  CS2R R64, SRZ ;  /* 0x0000000000407805 */ /* 0x000fe4000001ff00 */
[----:B------:R-:W-:Y:S02]  /*6280*/  CS2R R74, SRZ ;  /* 0x00000000004a7805 */ /* 0x000fe4000001ff00 */
[----:B------:R-:W-:Y:S01]  /*6290*/  CS2R R72, SRZ ;  /* 0x0000000000487805 */ /* 0x000fe2000001ff00 */
[----:B------:R-:W-:Y:S06]  /*62a0*/  @P1 BRA `(.L_x_96) ;  /* 0x00000000000c1947 */ /* 0x000fec0003800000 */
[----:B------:R-:W-:Y:S04]  /*62b0*/  SHF.L.U32 R5, R112, 0x1f, RZ ;  /* 0x0000001f70057819 */ /* 0x000fe800000006ff */
[----:B------:R-:W1:Y:S02]  /*62c0*/  SYNCS.PHASECHK.TRANS64.TRYWAIT P1, [R0+URZ+0x40], R5 ;  /* 0x00004005000075a7 */ /* 0x000e6400080211ff */
[----:B-1----:R-:W-:Y:S05]  /*62d0*/  @!P1 BRA `(.L_x_97) ;  /* 0x0000002400649947 */ /* 0x002fea0003800000 */
.L_x_96:
[----:B------:R-:W-:Y:S05]  /*62e0*/  BSYNC B0 ;  /* 0x0000000000007941 */ /* 0x000fea0003800000 */
.L_x_95:
[----:B------:R-:W-:Y:S01]  /*62f0*/  ISETP.NE.AND P1, PT, R113, RZ, PT ;  /* 0x000000ff7100720c */ /* 0x000fe20003f25270 */
[----:B------:R-:W-:Y:S04]  /*6300*/  UIADD3 UR4, UPT, UPT, UR46, 0x1, URZ ;  /* 0x000000012e047890 */ /* 0x000fe8000fffe0ff */
[----:B------:R-:W-:Y:S04]  /*6310*/  UISETP.NE.AND UP0, UPT, UR4, 0x3, UPT ;  /* 0x000000030400788c */ /* 0x000fe8000bf05270 */
[----:B------:R-:W-:Y:S02]  /*6320*/  USEL UR5, URZ, 0x1, UP0 ;  /* 0x00000001ff057887 */ /* 0x000fe40008000000 */
[----:B------:R-:W-:Y:S02]  /*6330*/  USEL UR4, UR4, URZ, UP0 ;  /* 0x000000ff04047287 */ /* 0x000fe40008000000 */
[----:B------:R3:W1:Y:S02]  /*6340*/  @P1 LDS.128 R48, [R83] ;  /* 0x0000000053301984 */ /* 0x0006640000000c00 */
[----:B------:R-:W-:Y:S02]  /*6350*/  LOP3.LUT R112, R112, UR5, RZ, 0x3c, !PT ;  /* 0x0000000570707c12 */ /* 0x000fe4000f8e3cff */
[----:B------:R3:W1:Y:S01]  /*6360*/  @P1 LDS.128 R56, [R82+0x10] ;  /* 0x0000100052381984 */ /* 0x0006620000000c00 */
[----:B------:R-:W-:Y:S03]  /*6370*/  IMAD.U32 R111, RZ, RZ, UR4 ;  /* 0x00000004ff6f7e24 */ /* 0x000fe6000f8e00ff */
[----:B------:R3:W1:Y:S04]  /*6380*/  @P1 LDS.128 R64, [R47+0x20] ;  /* 0x000020002f401984 */ /* 0x0006680000000c00 */
[----:B------:R3:W1:Y:S02]  /*6390*/  @P1 LDS.128 R72, [R46+0x10] ;  /* 0x000010002e481984 */ /* 0x0006640000000c00 */
.L_x_94:
[----:B------:R-:W-:Y:S05]  /*63a0*/  BSYNC B1 ;  /* 0x0000000000017941 */ /* 0x000fea0003800000 */
.L_x_93:
[----:B-1----:R-:W-:Y:S04]  /*63b0*/  SHF.R.U32.HI R0, RZ, 0x15, R39 ;  /* 0x00000015ff007819 */ /* 0x002fe80000011627 */
[----:B------:R-:W-:Y:S01]  /*63c0*/  LOP3.LUT P1, RZ, R0, 0x3, R85, 0x48, !PT ;  /* 0x0000000300ff7812 */ /* 0x000fe20007824855 */
[----:B------:R-:W-:Y:S01]  /*63d0*/  @!UPT UIADD3 URZ, UPT, UPT, URZ, URZ, URZ ;  /* 0x000000fffffff290 */ /* 0x000fe2000fffe0ff */
[----:B----4-:R-:W-:Y:S11]  /*63e0*/  @P0 BRA `(.L_x_98) ;  /* 0x0000000000080947 */ /* 0x010ff60003800000 */
[----:B------:R-:W1:Y:S02]  /*63f0*/  SYNCS.PHASECHK.TRANS64.TRYWAIT P0, [R108+URZ+0xa0], R3 ;  /* 0x0000a0036c0075a7 */ /* 0x000e6400080011ff */
[----:B-1----:R-:W-:Y:S05]  /*6400*/  @!P0 BRA `(.L_x_99) ;  /* 0x00000024002c8947 */ /* 0x002fea0003800000 */
.L_x_98:
[----:B------:R-:W-:Y:S05]  /*6410*/  @!P1 BRA `(.L_x_100) ;  /* 0x0000000000409947 */ /* 0x000fea0003800000 */
[----:B------:R-:W4:Y:S01]  /*6420*/  LDCU.64 UR8, c[0x4][0x70] ;  /* 0x01000e00ff0877ac */ /* 0x000f220008000a00 */
[----:B-1----:R-:W-:Y:S01]  /*6430*/  MOV R3, 0x0 ;  /* 0x0000000000037802 */ /* 0x002fe20000000f00 */
[----:B------:R-:W-:Y:S02]  /*6440*/  HFMA2 R12, -RZ, RZ, 0, 5.9604644775390625e-08 ;  /* 0x00000001ff0c7431 */ /* 0x000fe400000001ff */
[----:B------:R-:W-:Y:S02]  /*6450*/  IMAD.MOV.U32 R8, RZ, RZ, 0x192 ;  /* 0x00000192ff087424 */ /* 0x000fe400078e00ff */
[----:B------:R-:W-:Y:S01]  /*6460*/  IMAD.MOV.U32 R13, RZ, RZ, RZ ;  /* 0x000000ffff0d7224 */ /* 0x000fe200078e00ff */
[----:B------:R-:W1:Y:S01]  /*6470*/  LDCU.64 UR6, c[0x4][0x78] ;  /* 0x01000f00ff0677ac */ /* 0x000e620008000a00 */
[----:B------:R-:W2:Y:S01]  /*6480*/  LDC.64 R2, c[0x4][R3] ;  /* 0x0100000003027b82 */ /* 0x000ea20000000a00 */
[----:B------:R-:W5:Y:S01]  /*6490*/  LDCU.64 UR4, c[0x4][0x10] ;  /* 0x01000200ff0477ac */ /* 0x000f620008000a00 */
[----:B----4-:R-:W-:Y:S01]  /*64a0*/  MOV R5, UR9 ;  /* 0x0000000900057c02 */ /* 0x010fe20008000f00 */
[----:B------:R-:W-:Y:S01]  /*64b0*/  IMAD.U32 R4, RZ, RZ, UR8 ;  /* 0x00000008ff047e24 */ /* 0x000fe2000f8e00ff */
[----:B-1----:R-:W-:Y:S01]  /*64c0*/  MOV R7, UR7 ;  /* 0x0000000700077c02 */ /* 0x002fe20008000f00 */
[----:B------:R-:W-:Y:S01]  /*64d0*/  IMAD.U32 R6, RZ, RZ, UR6 ;  /* 0x00000006ff067e24 */ /* 0x000fe2000f8e00ff */
[----:B-----5:R-:W-:Y:S01]  /*64e0*/  MOV R11, UR5 ;  /* 0x00000005000b7c02 */ /* 0x020fe20008000f00 */
[----:B------:R-:W-:Y:S02]  /*64f0*/  IMAD.U32 R10, RZ, RZ, UR4 ;  /* 0x00000004ff0a7e24 */ /* 0x000fe4000f8e00ff */
[----:B------:R-:W-:Y:S07]  /*6500*/  LEPC R20, `(.L_x_100) ;  /* 0x000000001014794e */ /* 0x000fee0000000000 */
[----:B--23--:R-:W-:Y:S05]  /*6510*/  CALL.ABS.NOINC R2 ;  /* 0x0000000002007343 */ /* 0x00cfea0003c00000 */
.L_x_100:
[C---:B------:R-:W-:Y:S01]  /*6520*/  SHF.L.U32 R40, R48.reuse, 0x10, RZ ;  /* 0x0000001030287819 */ /* 0x040fe200000006ff */
[----:B------:R-:W-:Y:S05]  /*6530*/  WARPSYNC.ALL ;  /* 0x0000000000007948 */ /* 0x000fea0003800000 */
[----:B------:R-:W-:Y:S01]  /*6540*/  R2UR UR4, R39 ;  /* 0x00000000270472ca */ /* 0x000fe200000e0000 */
[----:B------:R-:W-:Y:S01]  /*6550*/  BSSY.RECONVERGENT B0, `(.L_x_101) ;  /* 0x0000087000007945 */ /* 0x000fe20003800200 */
[----:B------:R-:W-:Y:S02]  /*6560*/  LOP3.LUT R43, R48, 0xffff0000, RZ, 0xc0, !PT ;  /* 0xffff0000302b7812 */ /* 0x000fe400078ec0ff */
[----:B------:R-:W-:Y:S02]  /*6570*/  SHF.L.U32 R42, R49, 0x10, RZ ;  /* 0x00000010312a7819 */ /* 0x000fe400000006ff */
[----:B------:R-:W-:Y:S02]  /*6580*/  SHF.L.U32 R45, R51, 0x10, RZ ;  /* 0x00000010332d7819 */ /* 0x000fe400000006ff */
[----:B------:R-:W-:Y:S02]  /*6590*/  LOP3.LUT R44, R75, 0xffff0000, RZ, 0xc0, !PT ;  /* 0xffff00004b2c7812 */ /* 0x000fe400078ec0ff */
[----:B------:R-:W-:Y:S03]  /*65a0*/  ISETP.NE.AND P0, PT, R97, RZ, PT ;  /* 0x000000ff6100720c */ /* 0x000fe60003f05270 */
[----:B------:R-:W2:Y:S02]  /*65b0*/  LDTM.x32 R4, tmem[UR4] ;  /* 0x00000004000479ee */ /* 0x000ea400082c0000 */
[C---:B--2---:R-:W-:Y:S01]  /*65c0*/  FMUL R0, R38.reuse, R4 ;  /* 0x0000000426007220 */ /* 0x044fe20000400000 */
[C---:B------:R-:W-:Y:S01]  /*65d0*/  FMUL R2, R38.reuse, R5 ;  /* 0x0000000526027220 */ /* 0x040fe20000400000 */
[C---:B-1----:R-:W-:Y:S01]  /*65e0*/  FMUL R3, R38.reuse, R6 ;  /* 0x0000000626037220 */ /* 0x042fe20000400000 */
[----:B------:R-:W-:Y:S01]  /*65f0*/  FMUL R7, R38, R7 ;  /* 0x0000000726077220 */ /* 0x000fe20000400000 */
[----:B------:R-:W-:Y:S01]  /*6600*/  FFMA R0, R41, R40, R0 ;  /* 0x0000002829007223 */ /* 0x000fe20000000000 */
[----:B------:R-:W-:Y:S01]  /*6610*/  LOP3.LUT R40, R49, 0xffff0000, RZ, 0xc0, !PT ;  /* 0xffff000031287812 */ /* 0x000fe200078ec0ff */
[C---:B------:R-:W-:Y:S01]  /*6620*/  FFMA R2, R41.reuse, R43, R2 ;  /* 0x0000002b29027223 */ /* 0x040fe20000000002 */
[C---:B------:R-:W-:Y:S01]  /*6630*/  SHF.L.U32 R43, R50.reuse, 0x10, RZ ;  /* 0x00000010322b7819 */ /* 0x040fe200000006ff */
[C---:B------:R-:W-:Y:S01]  /*6640*/  FFMA R3, R41.reuse, R42, R3 ;  /* 0x0000002a29037223 */ /* 0x040fe20000000003 */
[----:B------:R-:W-:Y:S01]  /*6650*/  LOP3.LUT R42, R50, 0xffff0000, RZ, 0xc0, !PT ;  /* 0xffff0000322a7812 */ /* 0x000fe200078ec0ff */
[----:B------:R-:W-:Y:S01]  /*6660*/  FMUL R4, R38, R8 ;  /* 0x0000000826047220 */ /* 0x000fe20000400000 */
[----:B------:R-:W-:Y:S01]  /*6670*/  F2FP.BF16.F32.PACK_AB R52, R2, R0 ;  /* 0x000000000234723e */ /* 0x000fe200000010ff */
[----:B------:R-:W-:Y:S01]  /*6680*/  FFMA R7, R41, R40, R7 ;  /* 0x0000002829077223 */ /* 0x000fe20000000007 */
[----:B------:R-:W-:Y:S01]  /*6690*/  LOP3.LUT R40, R51, 0xffff0000, RZ, 0xc0, !PT ;  /* 0xffff000033287812 */ /* 0x000fe200078ec0ff */
[C---:B------:R-:W-:Y:S01]  /*66a0*/  FMUL R5, R38.reuse, R9 ;  /* 0x0000000926057220 */ /* 0x040fe20000400000 */
[C---:B------:R-:W-:Y:S01]  /*66b0*/  FMUL R6, R38.reuse, R10 ;  /* 0x0000000a26067220 */ /* 0x040fe20000400000 */
[----:B------:R-:W-:Y:S01]  /*66c0*/  FMUL R11, R38, R11 ;  /* 0x0000000b260b7220 */ /* 0x000fe20000400000 */
[----:B------:R-:W-:Y:S01]  /*66d0*/  F2FP.BF16.F32.PACK_AB R53, R7, R3 ;  /* 0x000000030735723e */ /* 0x000fe200000010ff */
[C---:B------:R-:W-:Y:S01]  /*66e0*/  FFMA R4, R41.reuse, R43, R4 ;  /* 0x0000002b29047223 */ /* 0x040fe20000000004 */
[C---:B------:R-:W-:Y:S01]  /*66f0*/  SHF.L.U32 R43, R56.reuse, 0x10, RZ ;  /* 0x00000010382b7819 */ /* 0x040fe200000006ff */
[----:B------:R-:W-:Y:S01]  /*6700*/  FFMA R5, R41, R42, R5 ;  /* 0x0000002a29057223 */ /* 0x000fe20000000005 */
[----:B------:R-:W-:Y:S01]  /*6710*/  LOP3.LUT R42, R57, 0xffff0000, RZ, 0xc0, !PT ;  /* 0xffff0000392a7812 */ /* 0x000fe200078ec0ff */
[----:B------:R-:W-:Y:S01]  /*6720*/  FFMA R6, R41, R45, R6 ;  /* 0x0000002d29067223 */ /* 0x000fe20000000006 */
[----:B------:R-:W-:Y:S01]  /*6730*/  SHF.L.U32 R45, R57, 0x10, RZ ;  /* 0x00000010392d7819 */ /* 0x000fe200000006ff */
[----:B------:R-:W-:Y:S01]  /*6740*/  FFMA R11, R41, R40, R11 ;  /* 0x00000028290b7223 */ /* 0x000fe2000000000b */
[----:B------:R-:W-:Y:S01]  /*6750*/  LOP3.LUT R40, R56, 0xffff0000, RZ, 0xc0, !PT ;  /* 0xffff000038287812 */ /* 0x000fe200078ec0ff */
[C---:B------:R-:W-:Y:S01]  /*6760*/  FMUL R8, R38.reuse, R12 ;  /* 0x0000000c26087220 */ /* 0x040fe20000400000 */
[----:B------:R-:W-:Y:S01]  /*6770*/  F2FP.BF16.F32.PACK_AB R54, R5, R4 ;  /* 0x000000040536723e */ /* 0x000fe200000010ff */
[C---:B------:R-:W-:Y:S01]  /*6780*/  FMUL R9, R38.reuse, R13 ;  /* 0x0000000d26097220 */ /* 0x040fe20000400000 */
[----:B------:R-:W-:Y:S01]  /*6790*/  F2FP.BF16.F32.PACK_AB R55, R11, R6 ;  /* 0x000000060b37723e */ /* 0x000fe200000010ff */
[C---:B------:R-:W-:Y:S01]  /*67a0*/  FMUL R10, R38.reuse, R14 ;  /* 0x0000000e260a7220 */ /* 0x040fe20000400000 */
[----:B------:R-:W-:Y:S01]  /*67b0*/  FMUL R15, R38, R15 ;  /* 0x0000000f260f7220 */ /* 0x000fe20000400000 */
[----:B------:R-:W-:Y:S01]  /*67c0*/  FFMA R8, R41, R43, R8 ;  /* 0x0000002b29087223 */ /* 0x000fe20000000008 */
[----:B------:R-:W-:Y:S01]  /*67d0*/  SHF.L.U32 R43, R59, 0x10, RZ ;  /* 0x000000103b2b7819 */ /* 0x000fe200000006ff */
[C---:B------:R-:W-:Y:S01]  /*67e0*/  FFMA R9, R41.reuse, R40, R9 ;  /* 0x0000002829097223 */ /* 0x040fe20000000009 */
[C---:B------:R-:W-:Y:S01]  /*67f0*/  SHF.L.U32 R40, R58.reuse, 0x10, RZ ;  /* 0x000000103a287819 */ /* 0x040fe200000006ff */
        /* <DEDUP_REMOVED lines=8> */
[----:B------:R-:W-:Y:S01]  /*6880*/  FMUL R14, R38, R18 ;  /* 0x00000012260e7220 */ /* 0x000fe20000400000 */
[----:B------:R-:W-:Y:S01]  /*6890*/  FFMA R12, R41, R40, R12 ;  /* 0x00000028290c7223 */ /* 0x000fe2000000000c */
[----:B------:R-:W-:Y:S01]  /*68a0*/  LOP3.LUT R40, R59, 0xffff0000, RZ, 0xc0, !PT ;  /* 0xffff00003b287812 */ /* 0x000fe200078ec0ff */
[C---:B------:R-:W-:Y:S01]  /*68b0*/  FFMA R13, R41.reuse, R42, R13 ;  /* 0x0000002a290d7223 */ /* 0x040fe2000000000d */
[----:B------:R-:W-:Y:S01]  /*68c0*/  LOP3.LUT R42, R64, 0xffff0000, RZ, 0xc0, !PT ;  /* 0xffff0000402a7812 */ /* 0x000fe200078ec0ff */
[----:B------:R-:W-:Y:S01]  /*68d0*/  FMUL R19, R38, R19 ;  /* 0x0000001326137220 */ /* 0x000fe20000400000 */
[----:B------:R-:W-:Y:S01]  /*68e0*/  FFMA R14, R41, R43, R14 ;  /* 0x0000002b290e7223 */ /* 0x000fe2000000000e */
[----:B------:R-:W-:Y:S01]  /*68f0*/  SHF.L.U32 R43, R64, 0x10, RZ ;  /* 0x00000010402b7819 */ /* 0x000fe200000006ff */
[----:B------:R1:W-:Y:S01]  /*6900*/  STS.128 [R83], R52 ;  /* 0x0000003453007388 */ /* 0x0003e20000000c00 */
[----:B------:R-:W-:Y:S01]  /*6910*/  F2FP.BF16.F32.PACK_AB R62, R13, R12 ;  /* 0x0000000c0d3e723e */ /* 0x000fe200000010ff */
[C---:B------:R-:W-:Y:S01]  /*6920*/  FMUL R16, R38.reuse, R20 ;  /* 0x0000001426107220 */ /* 0x040fe20000400000 */
        /* <DEDUP_REMOVED lines=8> */
[C---:B------:R-:W-:Y:S01]  /*69b0*/  FFMA R17, R41.reuse, R42, R17 ;  /* 0x0000002a29117223 */ /* 0x040fe20000000011 */
[----:B------:R-:W-:Y:S01]  /*69c0*/  FFMA R18, R41, R45, R18 ;  /* 0x0000002d29127223 */ /* 0x000fe20000000012 */
[----:B------:R1:W-:Y:S01]  /*69d0*/  STS.128 [R82+0x10], R60 ;  /* 0x0000103c52007388 */ /* 0x0003e20000000c00 */
[----:B------:R-:W-:Y:S01]  /*69e0*/  SHF.L.U32 R45, R67, 0x10, RZ ;  /* 0x00000010432d7819 */ /* 0x000fe200000006ff */
[----:B------:R-:W-:Y:S01]  /*69f0*/  FFMA R23, R41, R40, R23 ;  /* 0x0000002829177223 */ /* 0x000fe20000000017 */
[----:B------:R-:W-:Y:S01]  /*6a00*/  LOP3.LUT R40, R66, 0xffff0000, RZ, 0xc0, !PT ;  /* 0xffff000042287812 */ /* 0x000fe200078ec0ff */
[C---:B------:R-:W-:Y:S01]  /*6a10*/  FMUL R20, R38.reuse, R24 ;  /* 0x0000001826147220 */ /* 0x040fe20000400000 */
[----:B------:R-:W-:Y:S01]  /*6a20*/  LOP3.LUT R42, R67, 0xffff0000, RZ, 0xc0, !PT ;  /* 0xffff0000432a7812 */ /* 0x000fe200078ec0ff */
[C---:B------:R-:W-:Y:S01]  /*6a30*/  FMUL R21, R38.reuse, R25 ;  /* 0x0000001926157220 */ /* 0x040fe20000400000 */
[----:B------:R-:W-:Y:S01]  /*6a40*/  F2FP.BF16.F32.PACK_AB R68, R17, R16 ;  /* 0x000000101144723e */ /* 0x000fe200000010ff */
[C---:B------:R-:W-:Y:S01]  /*6a50*/  FMUL R22, R38.reuse, R26 ;  /* 0x0000001a26167220 */ /* 0x040fe20000400000 */
[----:B------:R-:W-:Y:S01]  /*6a60*/  FMUL R27, R38, R27 ;  /* 0x0000001b261b7220 */ /* 0x000fe20000400000 */
[C---:B------:R-:W-:Y:S01]  /*6a70*/  FFMA R20, R41.reuse, R43, R20 ;  /* 0x0000002b29147223 */ /* 0x040fe20000000014 */
[C---:B------:R-:W-:Y:S01]  /*6a80*/  FFMA R21, R41.reuse, R40, R21 ;  /* 0x0000002829157223 */ /* 0x040fe20000000015 */
[C---:B------:R-:W-:Y:S01]  /*6a90*/  FFMA R22, R41.reuse, R45, R22 ;  /* 0x0000002d29167223 */ /* 0x040fe20000000016 */
[----:B------:R-:W-:Y:S01]  /*6aa0*/  FFMA R27, R41, R42, R27 ;  /* 0x0000002a291b7223 */ /* 0x000fe2000000001b */
[----:B------:R-:W-:Y:S01]  /*6ab0*/  SHF.L.U32 R40, R72, 0x10, RZ ;  /* 0x0000001048287819 */ /* 0x000fe200000006ff */
[----:B------:R-:W-:Y:S01]  /*6ac0*/  FMUL R24, R38, R28 ;  /* 0x0000001c26187220 */ /* 0x000fe20000400000 */
[----:B------:R-:W-:Y:S01]  /*6ad0*/  LOP3.LUT R42, R72, 0xffff0000, RZ, 0xc0, !PT ;  /* 0xffff0000482a7812 */ /* 0x000fe200078ec0ff */
[C---:B------:R-:W-:Y:S01]  /*6ae0*/  FMUL R25, R38.reuse, R29 ;  /* 0x0000001d26197220 */ /* 0x040fe20000400000 */
[----:B------:R-:W-:Y:S01]  /*6af0*/  SHF.L.U32 R43, R73, 0x10, RZ ;  /* 0x00000010492b7819 */ /* 0x000fe200000006ff */
[C---:B------:R-:W-:Y:S01]  /*6b00*/  FMUL R26, R38.reuse, R30 ;  /* 0x0000001e261a7220 */ /* 0x040fe20000400000 */
[C---:B------:R-:W-:Y:S01]  /*6b10*/  FFMA R24, R41.reuse, R40, R24 ;  /* 0x0000002829187223 */ /* 0x040fe20000000018 */
[----:B------:R-:W-:Y:S01]  /*6b20*/  FFMA R25, R41, R42, R25 ;  /* 0x0000002a29197223 */ /* 0x000fe20000000019 */
[----:B------:R-:W-:Y:S01]  /*6b30*/  LOP3.LUT R40, R73, 0xffff0000, RZ, 0xc0, !PT ;  /* 0xffff000049287812 */ /* 0x000fe200078ec0ff */
[----:B------:R-:W-:Y:S01]  /*6b40*/  FFMA R26, R41, R43, R26 ;  /* 0x0000002b291a7223 */ /* 0x000fe2000000001a */
[----:B------:R-:W-:Y:S01]  /*6b50*/  FMUL R31, R38, R31 ;  /* 0x0000001f261f7220 */ /* 0x000fe20000400000 */
[----:B------:R-:W-:Y:S01]  /*6b60*/  SHF.L.U32 R43, R74, 0x10, RZ ;  /* 0x000000104a2b7819 */ /* 0x000fe200000006ff */
[----:B------:R-:W-:Y:S01]  /*6b70*/  FMUL R28, R38, R32 ;  /* 0x00000020261c7220 */ /* 0x000fe20000400000 */
[----:B------:R-:W-:Y:S01]  /*6b80*/  LOP3.LUT R42, R74, 0xffff0000, RZ, 0xc0, !PT ;  /* 0xffff00004a2a7812 */ /* 0x000fe200078ec0ff */
[C---:B------:R-:W-:Y:S01]  /*6b90*/  FMUL R29, R38.reuse, R33 ;  /* 0x00000021261d7220 */ /* 0x040fe20000400000 */
[----:B------:R-:W-:Y:S01]  /*6ba0*/  SHF.L.U32 R45, R75, 0x10, RZ ;  /* 0x000000104b2d7819 */ /* 0x000fe200000006ff */
[C---:B------:R-:W-:Y:S01]  /*6bb0*/  FMUL R30, R38.reuse, R34 ;  /* 0x00000022261e7220 */ /* 0x040fe20000400000 */
[----:B------:R-:W-:Y:S01]  /*6bc0*/  FFMA R31, R41, R40, R31 ;  /* 0x00000028291f7223 */ /* 0x000fe2000000001f */
[----:B------:R-:W-:Y:S01]  /*6bd0*/  FMUL R35, R38, R35 ;  /* 0x0000002326237220 */ /* 0x000fe20000400000 */
[----:B------:R-:W-:Y:S01]  /*6be0*/  F2FP.BF16.F32.PACK_AB R69, R23, R18 ;  /* 0x000000121745723e */ /* 0x000fe200000010ff */
[----:B------:R-:W-:Y:S01]  /*6bf0*/  FFMA R28, R41, R43, R28 ;  /* 0x0000002b291c7223 */ /* 0x000fe2000000001c */
[----:B------:R-:W-:Y:S01]  /*6c00*/  F2FP.BF16.F32.PACK_AB R70, R21, R20 ;  /* 0x000000141546723e */ /* 0x000fe200000010ff */
[----:B------:R-:W-:Y:S01]  /*6c10*/  FFMA R29, R41, R42, R29 ;  /* 0x0000002a291d7223 */ /* 0x000fe2000000001d */
[----:B------:R-:W-:Y:S01]  /*6c20*/  F2FP.BF16.F32.PACK_AB R71, R27, R22 ;  /* 0x000000161b47723e */ /* 0x000fe200000010ff */
[C---:B------:R-:W-:Y:S01]  /*6c30*/  FFMA R30, R41.reuse, R45, R30 ;  /* 0x0000002d291e7223 */ /* 0x040fe2000000001e */
[----:B------:R-:W-:Y:S01]  /*6c40*/  FFMA R35, R41, R44, R35 ;  /* 0x0000002c29237223 */ /* 0x000fe20000000023 */
[----:B------:R-:W-:Y:S02]  /*6c50*/  F2FP.BF16.F32.PACK_AB R104, R25, R24 ;  /* 0x000000181968723e */ /* 0x000fe400000010ff */
[----:B------:R1:W-:Y:S01]  /*6c60*/  STS.128 [R47+0x20], R68 ;  /* 0x000020442f007388 */ /* 0x0003e20000000c00 */
[----:B------:R-:W-:Y:S02]  /*6c70*/  F2FP.BF16.F32.PACK_AB R105, R31, R26 ;  /* 0x0000001a1f69723e */ /* 0x000fe400000010ff */
[----:B------:R-:W-:Y:S02]  /*6c80*/  F2FP.BF16.F32.PACK_AB R106, R29, R28 ;  /* 0x0000001c1d6a723e */ /* 0x000fe400000010ff */
[----:B------:R-:W-:Y:S05]  /*6c90*/  F2FP.BF16.F32.PACK_AB R107, R35, R30 ;  /* 0x0000001e236b723e */ /* 0x000fea00000010ff */
[----:B------:R1:W-:Y:S01]  /*6ca0*/  STS.128 [R46+0x10], R104 ;  /* 0x000010682e007388 */ /* 0x0003e20000000c00 */
[----:B------:R-:W-:Y:S01]  /*6cb0*/  @!PT LDS RZ, [RZ] ;  /* 0x00000000fffff984 */ /* 0x000fe20000000800 */
[----:B------:R-:W-:Y:S01]  /*6cc0*/  @!PT LDS RZ, [RZ] ;  /* 0x00000000fffff984 */ /* 0x000fe20000000800 */
[----:B------:R-:W-:Y:S01]  /*6cd0*/  @!PT LDS RZ, [RZ] ;  /* 0x00000000fffff984 */ /* 0x000fe20000000800 */
[----:B------:R-:W-:Y:S01]  /*6ce0*/  @!PT LDS RZ, [RZ] ;  /* 0x00000000fffff984 */ /* 0x000fe20000000800 */
[----:B------:R2:W-:Y:S07]  /*6cf0*/  MEMBAR.ALL.CTA ;  /* 0x0000000000007992 */ /* 0x0005ee0000008000 */
[----:B--2---:R-:W2:Y:S02]  /*6d00*/  FENCE.VIEW.ASYNC.S ;  /* 0x00000000000073c6 */ /* 0x004ea40000000000 */
[----:B--2---:R-:W-:Y:S06]  /*6d10*/  BAR.SYNC.DEFER_BLOCKING 0x1, 0x80 ;  /* 0x0042000000007b1d */ /* 0x004fec0000010000 */
[----:B------:R-:W-:Y:S05]  /*6d20*/  @P0 BRA `(.L_x_102) ;  /* 0x0000000000240947 */ /* 0x000fea0003800000 */
[----:B------:R-:W2:Y:S01]  /*6d30*/  LDCU.64 UR6, c[0x0][0x348] ;  /* 0x00006900ff0677ac */ /* 0x000ea20008000a00 */
[----:B------:R-:W-:Y:S01]  /*6d40*/  R2UR UR5, R109 ;  /* 0x000000006d0572ca */ /* 0x000fe200000e0000 */
[----:B------:R-:W-:Y:S11]  /*6d50*/  UMOV UR51, UR36 ;  /* 0x0000002400337c82 */ /* 0x000ff60008000000 */
[----:B------:R-:W-:Y:S01]  /*6d60*/  @!UPT UIADD3 URZ, UPT, UPT, URZ, URZ, URZ ;  /* 0x000000fffffff290 */ /* 0x000fe2000fffe0ff */
[----:B------:R-:W-:Y:S02]  /*6d70*/  UIADD3 UR48, UPT, UPT, UR47, 0x200, UR5 ;  /* 0x000002002f307890 */ /* 0x000fe4000fffe005 */
[----:B--2---:R-:W-:Y:S04]  /*6d80*/  UIADD3 UR4, UP0, UPT, UR6, 0x680, URZ ;  /* 0x0000068006047890 */ /* 0x004fe8000ff1e0ff */
[----:B------:R-:W-:Y:S09]  /*6d90*/  UIADD3.X UR5, UPT, UPT, URZ, UR7, URZ, UP0, !UPT ;  /* 0x00000007ff057290 */ /* 0x000ff200087fe4ff */
[----:B------:R2:W-:Y:S02]  /*6da0*/  UTMASTG.3D [UR48], [UR4] ;  /* 0x00000030040073b5 */ /* 0x0005e40008010000 */
[----:B--2---:R0:W-:Y:S02]  /*6db0*/  UTMACMDFLUSH ;  /* 0x00000000000079b7 */ /* 0x0041e40000000000 */
.L_x_102:
[----:B------:R-:W-:Y:S05]  /*6dc0*/  BSYNC.RECONVERGENT B0 ;  /* 0x0000000000007941 */ /* 0x000fea0003800200 */
.L_x_101:
[----:B------:R-:W-:Y:S01]  /*6dd0*/  UIADD3 UR44, UPT, UPT, UR46, 0x1, URZ ;  /* 0x000000012e2c7890 */ /* 0x000fe2000fffe0ff */
[----:B------:R-:W-:Y:S03]  /*6de0*/  BSSY.RECONVERGENT B0, `(.L_x_103) ;  /* 0x0000005000007945 */ /* 0x000fe60003800200 */
[----:B------:R-:W-:Y:S04]  /*6df0*/  UISETP.NE.AND UP0, UPT, UR44, 0x3, UPT ;  /* 0x000000032c00788c */ /* 0x000fe8000bf05270 */
[----:B------:R-:W-:Y:S01]  /*6e00*/  USEL UR45, UR44, URZ, UP0 ;  /* 0x000000ff2c2d7287 */ /* 0x000fe20008000000 */
[----:B------:R-:W-:Y:S11]  /*6e10*/  @P0 BRA `(.L_x_104) ;  /* 0x0000000000040947 */ /* 0x000ff60003800000 */
[----:B------:R-:W-:Y:S04]  /*6e20*/  DEPBAR.LE SB0, 0x1 ;  /* 0x000080400000791a */ /* 0x000fe80000000000 */
.L_x_104:
[----:B------:R-:W-:Y:S05]  /*6e30*/  BSYNC.RECONVERGENT B0 ;  /* 0x0000000000007941 */ /* 0x000fea0003800200 */
.L_x_103:
[----:B------:R-:W-:Y:S01]  /*6e40*/  BAR.SYNC.DEFER_BLOCKING 0x1, 0x80 ;  /* 0x0042000000007b1d */ /* 0x000fe20000010000 */
[----:B------:R-:W-:Y:S01]  /*6e50*/  ISETP.NE.AND P1, PT, R103, RZ, PT ;  /* 0x000000ff6700720c */ /* 0x000fe20003f25270 */
[----:B------:R-:W-:Y:S01]  /*6e60*/  UISETP.NE.AND UP0, UPT, UR53, URZ, UPT ;  /* 0x000000ff3500728c */ /* 0x000fe2000bf05270 */
[----:B------:R-:W-:Y:S11]  /*6e70*/  LEA R2, R111, UR47, 0x3 ;  /* 0x0000002f6f027c11 */ /* 0x000ff6000f8e18ff */
[----:B------:R-:W-:Y:S01]  /*6e80*/  @P1 SHF.L.U32 R3, R112, 0x1f, RZ ;  /* 0x0000001f70031819 */ /* 0x000fe200000006ff */
[----:B------:R-:W-:Y:S06]  /*6e90*/  BRA.U !UP0, `(.L_x_105) ;  /* 0x0000000108247547 */ /* 0x000fec000b800000 */
[----:B------:R-:W-:Y:S01]  /*6ea0*/  IMAD.U32 R5, RZ, RZ, UR52 ;  /* 0x00000034ff057e24 */ /* 0x000fe2000f8e00ff */
[----:B------:R-:W-:Y:S01]  /*6eb0*/  MOV R0, UR54 ;  /* 0x0000003600007c02 */ /* 0x000fe20008000f00 */
[----:B------:R-:W-:Y:S03]  /*6ec0*/  UIADD3 UR4, UPT, UPT, UR52, 0x1, URZ ;  /* 0x0000000134047890 */ /* 0x000fe6000fffe0ff */
[----:B------:R-:W-:Y:S01]  /*6ed0*/  @P1 LEA R5, R5, UR47, 0x3 ;  /* 0x0000002f05051c11 */ /* 0x000fe2000f8e18ff */
[----:B------:R-:W-:Y:S04]  /*6ee0*/  UISETP.NE.AND UP0, UPT, UR4, 0x3, UPT ;  /* 0x000000030400788c */ /* 0x000fe8000bf05270 */
[----:B------:R-:W-:Y:S01]  /*6ef0*/  @P1 VIADD R5, R5, 0x58 ;  /* 0x0000005805051836 */ /* 0x000fe20000000000 */
[----:B------:R-:W-:Y:S04]  /*6f00*/  USEL UR52, UR4, URZ, UP0 ;  /* 0x000000ff04347287 */ /* 0x000fe80008000000 */
[----:B------:R-:W-:Y:S04]  /*6f10*/  @P1 PRMT R0, R0, 0x654, R5 ;  /* 0x0000065400001816 */ /* 0x000fe80000000005 */
[----:B------:R2:W-:Y:S04]  /*6f20*/  @P1 SYNCS.ARRIVE.TRANS64.RED.A1T0 RZ, [R0+URZ], RZ ;  /* 0x000000ff00ff19a7 */ /* 0x0005e800081004ff */
.L_x_105:
[----:B------:R-:W4:Y:S01]  /*6f30*/  @P1 SYNCS.PHASECHK.TRANS64.TRYWAIT P0, [R2+URZ+0x40], R3 ;  /* 0x00004003020015a7 */ /* 0x000f2200080011ff */
[----:B------:R-:W-:Y:S01]  /*6f40*/  BSSY B1, `(.L_x_106) ;  /* 0x0000015000017945 */ /* 0x000fe20003800000 */
[----:B----4-:R-:W-:Y:S03]  /*6f50*/  @P1 SEL R110, RZ, 0x1, !P0 ;  /* 0x00000001ff6e1807 */ /* 0x010fe60004000000 */
[----:B------:R-:W-:Y:S05]  /*6f60*/  @!P1 BRA `(.L_x_107) ;  /* 0x0000000000489947 */ /* 0x000fea0003800000 */
[----:B------:R-:W-:Y:S01]  /*6f70*/  ISETP.NE.AND P1, PT, R113, RZ, PT ;  /* 0x000000ff7100720c */ /* 0x000fe20003f25270 */
[----:B------:R-:W-:Y:S01]  /*6f80*/  BSSY B0, `(.L_x_108) ;  /* 0x000000a000007945 */ /* 0x000fe20003800000 */
[----:B------:R-:W-:Y:S11]  /*6f90*/  ISETP.NE.AND P0, PT, R110, RZ, PT ;  /* 0x000000ff6e00720c */ /* 0x000ff60003f05270 */
[----:B------:R-:W-:Y:S04]  /*6fa0*/  @P1 IMAD R111, R111, 0x2000, R96 ;  /* 0x000020006f6f1824 */ /* 0x000fe800078e0260 */
[----:B------:R-:W-:Y:S01]  /*6fb0*/  @P1 IMAD.IADD R4, R81, 0x1, R111 ;  /* 0x0000000151041824 */ /* 0x000fe200078e026f */
[----:B------:R-:W-:Y:S03]  /*6fc0*/  @P1 IADD3 R3, PT, PT, R80, R111, RZ ;  /* 0x0000006f50031210 */ /* 0x000fe60007ffe0ff */
[----:B--2---:R-:W-:Y:S01]  /*6fd0*/  @P1 IMAD.IADD R0, R95, 0x1, R4 ;  /* 0x000000015f001824 */ /* 0x004fe200078e0204 */
[----:B------:R-:W-:Y:S06]  /*6fe0*/  @P0 BRA `(.L_x_109) ;  /* 0x00000000000c0947 */ /* 0x000fec0003800000 */
[----:B------:R-:W-:Y:S04]  /*6ff0*/  SHF.L.U32 R5, R112, 0x1f, RZ ;  /* 0x0000001f70057819 */ /* 0x000fe800000006ff */
[----:B------:R-:W2:Y:S02]  /*7000*/  SYNCS.PHASECHK.TRANS64.TRYWAIT P0, [R2+URZ+0x40], R5 ;  /* 0x00004005020075a7 */ /* 0x000ea400080011ff */
[----:B--2---:R-:W-:Y:S05]  /*7010*/  @!P0 BRA `(.L_x_110) ;  /* 0x00000018003c8947 */ /* 0x004fea0003800000 */
.L_x_109:
[----:B------:R-:W-:Y:S05]  /*7020*/  BSYNC B0 ;  /* 0x0000000000007941 */ /* 0x000fea0003800000 */
.L_x_108:
[----:B------:R-:W-:Y:S11]  /*7030*/  ISETP.NE.AND P0, PT, R113, RZ, PT ;  /* 0x000000ff7100720c */ /* 0x000ff60003f05270 */
[----:B------:R-:W-:Y:S02]  /*7040*/  @!UPT UIADD3 URZ, UPT, UPT, URZ, URZ, URZ ;  /* 0x000000fffffff290 */ /* 0x000fe4000fffe0ff */
[----:B------:R4:W1:Y:S04]  /*7050*/  @P0 LDS.128 R48, [R111] ;  /* 0x000000006f300984 */ /* 0x0008680000000c00 */
[----:B------:R4:W1:Y:S04]  /*7060*/  @P0 LDS.128 R64, [R3+0x20] ;  /* 0x0000200003400984 */ /* 0x0008680000000c00 */
[----:B------:R4:W1:Y:S04]  /*7070*/  @P0 LDS.128 R56, [R4+0x10] ;  /* 0x0000100004380984 */ /* 0x0008680000000c00 */
[----:B------:R4:W1:Y:S02]  /*7080*/  @P0 LDS.128 R72, [R0+0x10] ;  /* 0x0000100000480984 */ /* 0x0008640000000c00 */
.L_x_107:
[----:B------:R-:W-:Y:S05]  /*7090*/  BSYNC B1 ;  /* 0x0000000000017941 */ /* 0x000fea0003800000 */
.L_x_106:
[----:B--2-4-:R-:W-:Y:S05]  /*70a0*/  VIADD R0, R39, 0x20 ;  /* 0x0000002027007836 */ /* 0x014fea0000000000 */
[----:B------:R-:W-:Y:S04]  /*70b0*/  SHF.R.U32.HI R0, RZ, 0x15, R0 ;  /* 0x00000015ff007819 */ /* 0x000fe80000011600 */
[----:B------:R-:W-:Y:S11]  /*70c0*/  LOP3.LUT P0, RZ, R0, 0x3, R85, 0x48, !PT ;  /* 0x0000000300ff7812 */ /* 0x000ff60007804855 */
[----:B------:R-:W-:Y:S02]  /*70d0*/  @!UPT UIADD3 URZ, UPT, UPT, URZ, URZ, URZ ;  /* 0x000000fffffff290 */ /* 0x000fe4000fffe0ff */
[----:B------:R-:W-:Y:S05]  /*70e0*/  @!P0 BRA `(.L_x_111) ;  /* 0x0000000000408947 */ /* 0x000fea0003800000 */
[----:B------:R-:W2:Y:S01]  /*70f0*/  LDCU.64 UR8, c[0x4][0x70] ;  /* 0x01000e00ff0877ac */ /* 0x000ea20008000a00 */
[----:B------:R-:W-:Y:S01]  /*7100*/  MOV R3, 0x0 ;  /* 0x0000000000037802 */ /* 0x000fe20000000f00 */
[----:B------:R-:W-:Y:S02]  /*7110*/  HFMA2 R12, -RZ, RZ, 0, 5.9604644775390625e-08 ;  /* 0x00000001ff0c7431 */ /* 0x000fe400000001ff */
[----:B------:R-:W-:Y:S02]  /*7120*/  IMAD.MOV.U32 R8, RZ, RZ, 0x192 ;  /* 0x00000192ff087424 */ /* 0x000fe400078e00ff */
[----:B------:R-:W-:Y:S01]  /*7130*/  IMAD.MOV.U32 R13, RZ, RZ, RZ ;  /* 0x000000ffff0d7224 */ /* 0x000fe200078e00ff */
[----:B------:R-:W4:Y:S01]  /*7140*/  LDCU.64 UR6, c[0x4][0x78] ;  /* 0x01000f00ff0677ac */ /* 0x000f220008000a00 */
[----:B------:R-:W1:Y:S01]  /*7150*/  LDC.64 R2, c[0x4][R3] ;  /* 0x0100000003027b82 */ /* 0x000e620000000a00 */
[----:B------:R-:W5:Y:S01]  /*7160*/  LDCU.64 UR4, c[0x4][0x10] ;  /* 0x01000200ff0477ac */ /* 0x000f620008000a00 */
[----:B--2---:R-:W-:Y:S01]  /*7170*/  MOV R5, UR9 ;  /* 0x0000000900057c02 */ /* 0x004fe20008000f00 */
[----:B------:R-:W-:Y:S01]  /*7180*/  IMAD.U32 R4, RZ, RZ, UR8 ;  /* 0x00000008ff047e24 */ /* 0x000fe2000f8e00ff */
[----:B----4-:R-:W-:Y:S01]  /*7190*/  MOV R7, UR7 ;  /* 0x0000000700077c02 */ /* 0x010fe20008000f00 */
[----:B------:R-:W-:Y:S01]  /*71a0*/  IMAD.U32 R6, RZ, RZ, UR6 ;  /* 0x00000006ff067e24 */ /* 0x000fe2000f8e00ff */
[----:B-----5:R-:W-:Y:S01]  /*71b0*/  MOV R11, UR5 ;  /* 0x00000005000b7c02 */ /* 0x020fe20008000f00 */
[----:B------:R-:W-:Y:S02]  /*71c0*/  IMAD.U32 R10, RZ, RZ, UR4 ;  /* 0x00000004ff0a7e24 */ /* 0x000fe4000f8e00ff */
[----:B------:R-:W-:Y:S07]  /*71d0*/  LEPC R20, `(.L_x_111) ;  /* 0x000000001014794e */ /* 0x000fee0000000000 */
[----:B-1-3--:R-:W-:Y:S05]  /*71e0*/  CALL.ABS.NOINC R2 ;  /* 0x0000000002007343 */ /* 0x00afea0003c00000 */
.L_x_111:
[----:B------:R-:W-:Y:S01]  /*71f0*/  ISETP.NE.AND P0, PT, R97, RZ, PT ;  /* 0x000000ff6100720c */ /* 0x000fe20003f05270 */
[----:B------:R-:W-:Y:S05]  /*7200*/  WARPSYNC.ALL ;  /* 0x0000000000007948 */ /* 0x000fea0003800000 */
[----:B------:R-:W-:Y:S01]  /*7210*/  R2UR UR4, R39 ;  /* 0x00000000270472ca */ /* 0x000fe200000e0000 */
[----:B------:R-:W-:Y:S01]  /*7220*/  BSSY.RECONVERGENT B0, `(.L_x_112) ;  /* 0x0000091000007945 */ /* 0x000fe20003800200 */
[----:B------:R-:W-:Y:S02]  /*7230*/  R2UR UR5, R108 ;  /* 0x000000006c0572ca */ /* 0x000fe400000e0000 */
[C---:B-1----:R-:W-:Y:S02]  /*7240*/  SHF.L.U32 R40, R48.reuse, 0x10, RZ ;  /* 0x0000001030287819 */ /* 0x042fe400000006ff */
[----:B------:R-:W-:Y:S02]  /*7250*/  LOP3.LUT R42, R48, 0xffff0000, RZ, 0xc0, !PT ;  /* 0xffff0000302a7812 */ /* 0x000fe400078ec0ff */
[C---:B------:R-:W-:Y:S02]  /*7260*/  SHF.L.U32 R43, R49.reuse, 0x10, RZ ;  /* 0x00000010312b7819 */ /* 0x040fe400000006ff */
[----:B------:R-:W-:Y:S02]  /*7270*/  LOP3.LUT R44, R49, 0xffff0000, RZ, 0xc0, !PT ;  /* 0xffff0000312c7812 */ /* 0x000fe400078ec0ff */
[C---:B------:R-:W-:Y:S01]  /*7280*/  SHF.L.U32 R45, R50.reuse, 0x10, RZ ;  /* 0x00000010322d7819 */ /* 0x040fe200000006ff */
[----:B------:R-:W1:Y:S01]  /*7290*/  LDTM.x32 R4, tmem[UR4+0x20] ;  /* 0x00002004000479ee */ /* 0x000e6200082c0000 */
[----:B---3--:R-:W-:Y:S01]  /*72a0*/  LOP3.LUT R46, R50, 0xffff0000, RZ, 0xc0, !PT ;  /* 0xffff0000322e7812 */ /* 0x008fe200078ec0ff */
[----:B------:R-:W-:Y:S01]  /*72b0*/  USHF.L.U32 UR4, UR45, 0xd, URZ ;  /* 0x0000000d2d047899 */ /* 0x000fe200080006ff */
[C---:B------:R-:W-:Y:S01]  /*72c0*/  SHF.L.U32 R47, R51.reuse, 0x10, RZ ;  /* 0x00000010332f7819 */ /* 0x040fe200000006ff */
[----:B------:R-:W-:Y:S01]  /*72d0*/  NOP ;  /* 0x0000000000007918 */ /* 0x000fe20000000000 */
[----:B------:R-:W-:Y:S01]  /*72e0*/  LOP3.LUT R49, R51, 0xffff0000, RZ, 0xc0, !PT ;  /* 0xffff000033317812 */ /* 0x000fe200078ec0ff */
[----:B------:R-:W-:Y:S01]  /*72f0*/  UIADD3 UR5, UPT, UPT, UR5, 0xc0, URZ ;  /* 0x000000c005057890 */ /* 0x000fe2000fffe0ff */
[C---:B------:R-:W-:Y:S02]  /*7300*/  SHF.L.U32 R48, R56.reuse, 0x10, RZ ;  /* 0x0000001038307819 */ /* 0x040fe400000006ff */
[----:B------:R-:W-:Y:S01]  /*7310*/  LOP3.LUT R51, R56, 0xffff0000, RZ, 0xc0, !PT ;  /* 0xffff000038337812 */ /* 0x000fe200078ec0ff */
[----:B------:R-:W-:Y:S01]  /*7320*/  UPRMT UR5, UR54, 0x654, UR5 ;  /* 0x0000065436057896 */ /* 0x000fe20008000005 */
[C---:B------:R-:W-:Y:S02]  /*7330*/  SHF.L.U32 R50, R57.reuse, 0x10, RZ ;  /* 0x0000001039327819 */ /* 0x040fe400000006ff */
[----:B------:R-:W-:Y:S02]  /*7340*/  LOP3.LUT R52, R57, 0xffff0000, RZ, 0xc0, !PT ;  /* 0xffff000039347812 */ /* 0x000fe400078ec0ff */
[----:B------:R-:W-:Y:S02]  /*7350*/  IADD3 R117, PT, PT, R96, UR4, RZ ;  /* 0x0000000460757c10 */ /* 0x000fe4000fffe0ff */
[C---:B------:R-:W-:Y:S02]  /*7360*/  SHF.L.U32 R53, R58.reuse, 0x10, RZ ;  /* 0x000000103a357819 */ /* 0x040fe400000006ff */
[----:B------:R-:W-:Y:S01]  /*7370*/  LOP3.LUT R54, R58, 0xffff0000, RZ, 0xc0, !PT ;  /* 0xffff00003a367812 */ /* 0x000fe200078ec0ff */
[----:B-1----:R-:W-:Y:S01]  /*7380*/  SYNCS.ARRIVE.TRANS64.RED.A1T0 RZ, [UR5], RZ ;  /* 0x000000ffffff79a7 */ /* 0x002fe20008100405 */
[C---:B------:R-:W-:Y:S02]  /*7390*/  SHF.L.U32 R55, R59.reuse, 0x10, RZ ;  /* 0x000000103b377819 */ /* 0x040fe400000006ff */
[----:B------:R-:W-:Y:S01]  /*73a0*/  LOP3.LUT R56, R59, 0xffff0000, RZ, 0xc0, !PT ;  /* 0xffff00003b387812 */ /* 0x000fe200078ec0ff */
[C---:B------:R-:W-:Y:S01]  /*73b0*/  FMUL R4, R38.reuse, R4 ;  /* 0x0000000426047220 */ /* 0x040fe20000400000 */
[----:B------:R-:W-:Y:S01]  /*73c0*/  IADD3 R116, PT, PT, R81, R117, RZ ;  /* 0x0000007551747210 */ /* 0x000fe20007ffe0ff */
[----:B------:R-:W-:Y:S01]  /*73d0*/  FMUL R5, R38, R5 ;  /* 0x0000000526057220 */ /* 0x000fe20000400000 */
[----:B------:R-:W-:Y:S01]  /*73e0*/  SHF.L.U32 R57, R64, 0x10, RZ ;  /* 0x0000001040397819 */ /* 0x000fe200000006ff */
[----:B------:R-:W-:Y:S01]  /*73f0*/  FMUL R6, R38, R6 ;  /* 0x0000000626067220 */ /* 0x000fe20000400000 */
[----:B------:R-:W-:Y:S01]  /*7400*/  IADD3 R117, PT, PT, R80, R117, RZ ;  /* 0x0000007550757210 */ /* 0x000fe20007ffe0ff */
[----:B------:R-:W-:Y:S01]  /*7410*/  FMUL R7, R38, R7 ;  /* 0x0000000726077220 */ /* 0x000fe20000400000 */
[----:B------:R-:W-:Y:S01]  /*7420*/  LOP3.LUT R58, R64, 0xffff0000, RZ, 0xc0, !PT ;  /* 0xffff0000403a7812 */ /* 0x000fe200078ec0ff */
[----:B------:R-:W-:Y:S01]  /*7430*/  FFMA R4, R41, R40, R4 ;  /* 0x0000002829047223 */ /* 0x000fe20000000004 */
[C---:B------:R-:W-:Y:S01]  /*7440*/  SHF.L.U32 R59, R65.reuse, 0x10, RZ ;  /* 0x00000010413b7819 */ /* 0x040fe200000006ff */
[----:B------:R-:W-:Y:S01]  /*7450*/  FMUL R8, R38, R8 ;  /* 0x0000000826087220 */ /* 0x000fe20000400000 */
[----:B------:R-:W-:Y:S01]  /*7460*/  LOP3.LUT R60, R65, 0xffff0000, RZ, 0xc0, !PT ;  /* 0xffff0000413c7812 */ /* 0x000fe200078ec0ff */
[C---:B------:R-:W-:Y:S01]  /*7470*/  FFMA R5, R41.reuse, R42, R5 ;  /* 0x0000002a29057223 */ /* 0x040fe20000000005 */
[----:B------:R-:W-:Y:S01]  /*7480*/  SHF.L.U32 R61, R66, 0x10, RZ ;  /* 0x00000010423d7819 */ /* 0x000fe200000006ff */
[----:B------:R-:W-:Y:S01]  /*7490*/  FFMA R6, R41, R43, R6 ;  /* 0x0000002b29067223 */ /* 0x000fe20000000006 */
[----:B------:R-:W-:Y:S01]  /*74a0*/  IADD3 R118, PT, PT, R95, R116, RZ ;  /* 0x000000745f767210 */ /* 0x000fe20007ffe0ff */
[----:B------:R-:W-:Y:S01]  /*74b0*/  FFMA R7, R41, R44, R7 ;  /* 0x0000002c29077223 */ /* 0x000fe20000000007 */
[----:B------:R-:W-:Y:S01]  /*74c0*/  F2FP.BF16.F32.PACK_AB R80, R5, R4 ;  /* 0x000000040550723e */ /* 0x000fe200000010ff */
[----:B------:R-:W-:Y:S01]  /*74d0*/  FFMA R8, R41, R45, R8 ;  /* 0x0000002d29087223 */ /* 0x000fe20000000008 */
[C---:B------:R-:W-:Y:S01]  /*74e0*/  FMUL R9, R38.reuse, R9 ;  /* 0x0000000926097220 */ /* 0x040fe20000400000 */
[C---:B------:R-:W-:Y:S01]  /*74f0*/  FMUL R0, R38.reuse, R10 ;  /* 0x0000000a26007220 */ /* 0x040fe20000400000 */
[----:B------:R-:W-:Y:S01]  /*7500*/  F2FP.BF16.F32.PACK_AB R81, R7, R6 ;  /* 0x000000060751723e */ /* 0x000fe200000010ff */
[----:B------:R-:W-:Y:S01]  /*7510*/  FMUL R2, R38, R11 ;  /* 0x0000000b26027220 */ /* 0x000fe20000400000 */
[C---:B------:R-:W-:Y:S01]  /*7520*/  FFMA R9, R41.reuse, R46, R9 ;  /* 0x0000002e29097223 */ /* 0x040fe20000000009 */
[C---:B------:R-:W-:Y:S01]  /*7530*/  FFMA R0, R41.reuse, R47, R0 ;  /* 0x0000002f29007223 */ /* 0x040fe20000000000 */
[----:B------:R-:W-:Y:S01]  /*7540*/  LOP3.LUT R62, R66, 0xffff0000, RZ, 0xc0, !PT ;  /* 0xffff0000423e7812 */ /* 0x000fe200078ec0ff */
[----:B------:R-:W-:Y:S01]  /*7550*/  FFMA R2, R41, R49, R2 ;  /* 0x0000003129027223 */ /* 0x000fe20000000002 */
[C---:B------:R-:W-:Y:S01]  /*7560*/  FMUL R3, R38.reuse, R12 ;  /* 0x0000000c26037220 */ /* 0x040fe20000400000 */
[----:B------:R-:W-:Y:S01]  /*7570*/  F2FP.BF16.F32.PACK_AB R82, R9, R8 ;  /* 0x000000080952723e */ /* 0x000fe200000010ff */
[C---:B------:R-:W-:Y:S01]  /*7580*/  FMUL R10, R38.reuse, R13 ;  /* 0x0000000d260a7220 */ /* 0x040fe20000400000 */
[----:B------:R-:W-:Y:S01]  /*7590*/  FMUL R11, R38, R14 ;  /* 0x0000000e260b7220 */ /* 0x000fe20000400000 */
[----:B------:R-:W-:Y:S01]  /*75a0*/  F2FP.BF16.F32.PACK_AB R83, R2, R0 ;  /* 0x000000000253723e */ /* 0x000fe200000010ff */
[C---:B------:R-:W-:Y:S01]  /*75b0*/  FFMA R3, R41.reuse, R48, R3 ;  /* 0x0000003029037223 */ /* 0x040fe20000000003 */
[----:B------:R-:W-:Y:S01]  /*75c0*/  FFMA R10, R41, R51, R10 ;  /* 0x00000033290a7223 */ /* 0x000fe2000000000a */
[C---:B------:R-:W-:Y:S01]  /*75d0*/  FMUL R15, R38.reuse, R15 ;  /* 0x0000000f260f7220 */ /* 0x040fe20000400000 */
[C---:B------:R-:W-:Y:S01]  /*75e0*/  FMUL R12, R38.reuse, R16 ;  /* 0x00000010260c7220 */ /* 0x040fe20000400000 */
[----:B------:R1:W-:Y:S01]  /*75f0*/  STS.128 [R96+UR4], R80 ;  /* 0x0000005060007988 */ /* 0x0003e20008000c04 */
[C---:B------:R-:W-:Y:S01]  /*7600*/  SHF.L.U32 R63, R67.reuse, 0x10, RZ ;  /* 0x00000010433f7819 */ /* 0x040fe200000006ff */
[----:B------:R-:W-:Y:S01]  /*7610*/  FMUL R13, R38, R17 ;  /* 0x00000011260d7220 */ /* 0x000fe20000400000 */
[----:B------:R-:W-:Y:S01]  /*7620*/  LOP3.LUT R64, R67, 0xffff0000, RZ, 0xc0, !PT ;  /* 0xffff000043407812 */ /* 0x000fe200078ec0ff */
[C---:B------:R-:W-:Y:S01]  /*7630*/  FFMA R11, R41.reuse, R50, R11 ;  /* 0x00000032290b7223 */ /* 0x040fe2000000000b */
[----:B------:R-:W-:Y:S01]  /*7640*/  SHF.L.U32 R65, R72, 0x10, RZ ;  /* 0x0000001048417819 */ /* 0x000fe200000006ff */
[C---:B------:R-:W-:Y:S01]  /*7650*/  FFMA R15, R41.reuse, R52, R15 ;  /* 0x00000034290f7223 */ /* 0x040fe2000000000f */
[----:B------:R-:W-:Y:S01]  /*7660*/  F2FP.BF16.F32.PACK_AB R104, R10, R3 ;  /* 0x000000030a68723e */ /* 0x000fe200000010ff */
[C---:B------:R-:W-:Y:S01]  /*7670*/  FFMA R12, R41.reuse, R53, R12 ;  /* 0x00000035290c7223 */ /* 0x040fe2000000000c */
[C---:B------:R-:W-:Y:S01]  /*7680*/  FFMA R13, R41.reuse, R54, R13 ;  /* 0x00000036290d7223 */ /* 0x040fe2000000000d */
[C---:B------:R-:W-:Y:S01]  /*7690*/  FMUL R14, R38.reuse, R18 ;  /* 0x00000012260e7220 */ /* 0x040fe20000400000 */
[C---:B------:R-:W-:Y:S01]  /*76a0*/  FMUL R19, R38.reuse, R19 ;  /* 0x0000001326137220 */ /* 0x040fe20000400000 */
[C---:B------:R-:W-:Y:S01]  /*76b0*/  FMUL R16, R38.reuse, R20 ;  /* 0x0000001426107220 */ /* 0x040fe20000400000 */
[C---:B------:R-:W-:Y:S01]  /*76c0*/  FMUL R17, R38.reuse, R21 ;  /* 0x0000001526117220 */ /* 0x040fe20000400000 */
[C---:B------:R-:W-:Y:S01]  /*76d0*/  FFMA R14, R41.reuse, R55, R14 ;  /* 0x00000037290e7223 */ /* 0x040fe2000000000e */
        /* <DEDUP_REMOVED lines=9> */
[----:B------:R-:W-:Y:S01]  /*7770*/  FFMA R23, R41, R60, R23 ;  /* 0x0000003c29177223 */ /* 0x000fe20000000017 */
[C---:B------:R-:W-:Y:S01]  /*7780*/  FMUL R27, R38.reuse, R27 ;  /* 0x0000001b261b7220 */ /* 0x040fe20000400000 */
[----:B------:R-:W-:Y:S01]  /*7790*/  F2FP.BF16.F32.PACK_AB R105, R15, R11 ;  /* 0x0000000b0f69723e */ /* 0x000fe200000010ff */
[----:B------:R-:W-:Y:S01]  /*77a0*/  FFMA R20, R41, R61, R20 ;  /* 0x0000003d29147223 */ /* 0x000fe20000000014 */
[----:B------:R-:W-:Y:S01]  /*77b0*/  F2FP.BF16.F32.PACK_AB R106, R13, R12 ;  /* 0x0000000c0d6a723e */ /* 0x000fe200000010ff */
[----:B------:R-:W-:Y:S01]  /*77c0*/  FMUL R24, R38, R28 ;  /* 0x0000001c26187220 */ /* 0x000fe20000400000 */
[----:B------:R-:W-:Y:S01]  /*77d0*/  F2FP.BF16.F32.PACK_AB R107, R19, R14 ;  /* 0x0000000e136b723e */ /* 0x000fe200000010ff */
[----:B------:R-:W-:Y:S01]  /*77e0*/  FFMA R21, R41, R62, R21 ;  /* 0x0000003e29157223 */ /* 0x000fe20000000015 */
[----:B------:R-:W-:Y:S01]  /*77f0*/  LOP3.LUT R66, R72, 0xffff0000, RZ, 0xc0, !PT ;  /* 0xffff000048427812 */ /* 0x000fe200078ec0ff */
[C---:B------:R-:W-:Y:S01]  /*7800*/  FMUL R25, R38.reuse, R29 ;  /* 0x0000001d26197220 */ /* 0x040fe20000400000 */
[----:B------:R-:W-:Y:S01]  /*7810*/  SHF.L.U32 R67, R73, 0x10, RZ ;  /* 0x0000001049437819 */ /* 0x000fe200000006ff */
[----:B------:R1:W-:Y:S01]  /*7820*/  STS.128 [R116+0x10], R104 ;  /* 0x0000106874007388 */ /* 0x0003e20000000c00 */
[----:B------:R-:W-:Y:S01]  /*7830*/  FFMA R22, R41, R63, R22 ;  /* 0x0000003f29167223 */ /* 0x000fe20000000016 */
[----:B------:R-:W-:Y:S01]  /*7840*/  LOP3.LUT R68, R73, 0xffff0000, RZ, 0xc0, !PT ;  /* 0xffff000049447812 */ /* 0x000fe200078ec0ff */
[----:B------:R-:W-:Y:S01]  /*7850*/  FMUL R26, R38, R30 ;  /* 0x0000001e261a7220 */ /* 0x000fe20000400000 */
[C---:B------:R-:W-:Y:S01]  /*7860*/  FFMA R27, R41.reuse, R64, R27 ;  /* 0x00000040291b7223 */ /* 0x040fe2000000001b */
[----:B------:R-:W-:Y:S01]  /*7870*/  SHF.L.U32 R69, R74, 0x10, RZ ;  /* 0x000000104a457819 */ /* 0x000fe200000006ff */
[----:B------:R-:W-:Y:S01]  /*7880*/  FMUL R31, R38, R31 ;  /* 0x0000001f261f7220 */ /* 0x000fe20000400000 */
[C---:B------:R-:W-:Y:S01]  /*7890*/  FFMA R24, R41.reuse, R65, R24 ;  /* 0x0000004129187223 */ /* 0x040fe20000000018 */
[----:B------:R-:W-:Y:S01]  /*78a0*/  LOP3.LUT R70, R74, 0xffff0000, RZ, 0xc0, !PT ;  /* 0xffff00004a467812 */ /* 0x000fe200078ec0ff */
[C---:B------:R-:W-:Y:S01]  /*78b0*/  FMUL R28, R38.reuse, R32 ;  /* 0x00000020261c7220 */ /* 0x040fe20000400000 */
[----:B------:R-:W-:Y:S01]  /*78c0*/  FFMA R25, R41, R66, R25 ;  /* 0x0000004229197223 */ /* 0x000fe20000000019 */
[----:B------:R-:W-:Y:S01]  /*78d0*/  SHF.L.U32 R71, R75, 0x10, RZ ;  /* 0x000000104b477819 */ /* 0x000fe200000006ff */
[C---:B------:R-:W-:Y:S01]  /*78e0*/  FMUL R29, R38.reuse, R33 ;  /* 0x00000021261d7220 */ /* 0x040fe20000400000 */
[----:B------:R-:W-:Y:S01]  /*78f0*/  FFMA R26, R41, R67, R26 ;  /* 0x00000043291a7223 */ /* 0x000fe2000000001a */
[----:B------:R-:W-:Y:S01]  /*7900*/  LOP3.LUT R72, R75, 0xffff0000, RZ, 0xc0, !PT ;  /* 0xffff00004b487812 */ /* 0x000fe200078ec0ff */
        /* <DEDUP_REMOVED lines=8> */
[----:B------:R-:W-:Y:S01]  /*7990*/  FFMA R30, R41, R71, R30 ;  /* 0x00000047291e7223 */ /* 0x000fe2000000001e */
[----:B------:R-:W-:Y:S01]  /*79a0*/  F2FP.BF16.F32.PACK_AB R111, R27, R22 ;  /* 0x000000161b6f723e */ /* 0x000fe200000010ff */
[----:B------:R-:W-:Y:S01]  /*79b0*/  FFMA R35, R41, R72, R35 ;  /* 0x0000004829237223 */ /* 0x000fe20000000023 */
[----:B------:R-:W-:Y:S02]  /*79c0*/  F2FP.BF16.F32.PACK_AB R112, R25, R24 ;  /* 0x000000181970723e */ /* 0x000fe400000010ff */
[----:B------:R-:W-:Y:S01]  /*79d0*/  F2FP.BF16.F32.PACK_AB R113, R31, R26 ;  /* 0x0000001a1f71723e */ /* 0x000fe200000010ff */
[----:B------:R1:W-:Y:S01]  /*79e0*/  STS.128 [R117+0x20], R108 ;  /* 0x0000206c75007388 */ /* 0x0003e20000000c00 */
        /* <DEDUP_REMOVED lines=12> */
[----:B------:R-:W-:Y:S02]  /*7ab0*/  UIADD3 UR9, UPT, UPT, UR49, 0x20, URZ ;  /* 0x0000002031097890 */ /* 0x000fe4000fffe0ff */
[----:B------:R-:W-:Y:S02]  /*7ac0*/  UIADD3 UR8, UPT, UPT, UR47, 0x200, UR4 ;  /* 0x000002002f087890 */ /* 0x000fe4000fffe004 */
[----:B--2---:R-:W-:Y:S03]  /*7ad0*/  UIADD3 UR6, UP0, UPT, UR10, 0x680, URZ ;  /* 0x000006800a067890 */ /* 0x004fe6000ff1e0ff */
[----:B------:R-:W-:Y:S01]  /*7ae0*/  UMOV UR10, UR50 ;  /* 0x00000032000a7c82 */ /* 0x000fe20008000000 */
[----:B------:R-:W-:Y:S03]  /*7af0*/  UIADD3.X UR7, UPT, UPT, URZ, UR11, URZ, UP0, !UPT ;  /* 0x0000000bff077290 */ /* 0x000fe600087fe4ff */
[----:B------:R-:W-:Y:S06]  /*7b00*/  UMOV UR11, UR36 ;  /* 0x00000024000b7c82 */ /* 0x000fec0008000000 */
[----:B------:R2:W-:Y:S02]  /*7b10*/  UTMASTG.3D [UR8], [UR6] ;  /* 0x00000008060073b5 */ /* 0x0005e40008010000 */
[----:B--2---:R0:W-:Y:S02]  /*7b20*/  UTMACMDFLUSH ;  /* 0x00000000000079b7 */ /* 0x0041e40000000000 */
.L_x_113:
[----:B------:R-:W-:Y:S05]  /*7b30*/  BSYNC.RECONVERGENT B0 ;  /* 0x0000000000007941 */ /* 0x000fea0003800200 */
.L_x_112:
[----:B------:R-:W-:Y:S01]  /*7b40*/  UIADD3 UR4, UPT, UPT, UR45, 0x1, URZ ;  /* 0x000000012d047890 */ /* 0x000fe2000fffe0ff */
[----:B------:R-:W-:Y:S03]  /*7b50*/  BSSY.RECONVERGENT B0, `(.L_x_114) ;  /* 0x0000008000007945 */ /* 0x000fe60003800200 */
[----:B------:R-:W-:Y:S04]  /*7b60*/  UISETP.NE.AND UP0, UPT, UR4, 0x3, UPT ;  /* 0x000000030400788c */ /* 0x000fe8000bf05270 */
[----:B------:R-:W-:Y:S02]  /*7b70*/  UISETP.EQ.XOR UP1, UPT, UR44, 0x3, !UP0 ;  /* 0x000000032c00788c */ /* 0x000fe4000c722a70 */
[----:B------:R-:W-:Y:S02]  /*7b80*/  USEL UR46, UR4, URZ, UP0 ;  /* 0x000000ff042e7287 */ /* 0x000fe40008000000 */
[----:B------:R-:W-:Y:S04]  /*7b90*/  USEL UR5, URZ, 0x1, !UP1 ;  /* 0x00000001ff057887 */ /* 0x000fe8000c800000 */
[----:B------:R-:W-:Y:S01]  /*7ba0*/  ULOP3.LUT UR55, UR55, UR5, URZ, 0x3c, !UPT ;  /* 0x0000000537377292 */ /* 0x000fe2000f8e3cff */
[----:B------:R-:W-:Y:S11]  /*7bb0*/  @P0 BRA `(.L_x_115) ;  /* 0x0000000000040947 */ /* 0x000ff60003800000 */
[----:B------:R-:W-:Y:S04]  /*7bc0*/  DEPBAR.LE SB0, 0x1 ;  /* 0x000080400000791a */ /* 0x000fe80000000000 */
.L_x_115:
[----:B------:R-:W-:Y:S05]  /*7bd0*/  BSYNC.RECONVERGENT B0 ;  /* 0x0000000000007941 */ /* 0x000fea0003800200 */
.L_x_114:
[----:B------:R-:W-:Y:S01]  /*7be0*/  BAR.SYNC.DEFER_BLOCKING 0x1, 0x80 ;  /* 0x0042000000007b1d */ /* 0x000fe20000010000 */
[----:B------:R-:W-:Y:S01]  /*7bf0*/  UISETP.NE.AND UP0, UPT, UR53, -0x2, UPT ;  /* 0xfffffffe3500788c */ /* 0x000fe2000bf05270 */
[----:B------:R-:W-:Y:S08]  /*7c00*/  IADD3 R0, PT, PT, R36, 0x1, RZ ;  /* 0x0000000124007810 */ /* 0x000ff00007ffe0ff */
[----:B------:R-:W-:Y:S05]  /*7c10*/  BRA.U !UP0, `(.L_x_116) ;  /* 0x0000000108287547 */ /* 0x000fea000b800000 */
[----:B------:R-:W-:Y:S01]  /*7c20*/  ISETP.NE.AND P0, PT, R103, RZ, PT ;  /* 0x000000ff6700720c */ /* 0x000fe20003f05270 */
[----:B------:R-:W-:Y:S01]  /*7c30*/  IMAD.U32 R3, RZ, RZ, UR52 ;  /* 0x00000034ff037e24 */ /* 0x000fe2000f8e00ff */
[----:B------:R-:W-:Y:S01]  /*7c40*/  UIADD3 UR4, UPT, UPT, UR52, 0x1, URZ ;  /* 0x0000000134047890 */ /* 0x000fe2000fffe0ff */
[----:B------:R-:W-:Y:S03]  /*7c50*/  IMAD.U32 R2, RZ, RZ, UR54 ;  /* 0x00000036ff027e24 */ /* 0x000fe6000f8e00ff */
[----:B------:R-:W-:Y:S04]  /*7c60*/  UISETP.NE.AND UP0, UPT, UR4, 0x3, UPT ;  /* 0x000000030400788c */ /* 0x000fe8000bf05270 */
[----:B------:R-:W-:Y:S03]  /*7c70*/  USEL UR52, UR4, URZ, UP0 ;  /* 0x000000ff04347287 */ /* 0x000fe60008000000 */
[----:B------:R-:W-:Y:S05]  /*7c80*/  @P0 LEA R3, R3, UR47, 0x3 ;  /* 0x0000002f03030c11 */ /* 0x000fea000f8e18ff */
[----:B------:R-:W-:Y:S05]  /*7c90*/  @P0 VIADD R3, R3, 0x58 ;  /* 0x0000005803030836 */ /* 0x000fea0000000000 */
[----:B------:R-:W-:Y:S04]  /*7ca0*/  @P0 PRMT R2, R2, 0x654, R3 ;  /* 0x0000065402020816 */ /* 0x000fe80000000003 */
[----:B------:R2:W-:Y:S03]  /*7cb0*/  @P0 SYNCS.ARRIVE.TRANS64.RED.A1T0 RZ, [R2+URZ], RZ ;  /* 0x000000ff02ff09a7 */ /* 0x0005e600081004ff */
.L_x_116:
[----:B------:R-:W-:Y:S01]  /*7cc0*/  R2UR UR6, R102 ;  /* 0x00000000660672ca */ /* 0x000fe200000e0000 */
[----:B------:R-:W-:Y:S01]  /*7cd0*/  UIADD3 UR53, UPT, UPT, UR53, 0x2, URZ ;  /* 0x0000000235357890 */ /* 0x000fe2000fffe0ff */
[----:B------:R-:W-:Y:S02]  /*7ce0*/  R2UR UR5, R86 ;  /* 0x00000000560572ca */ /* 0x000fe400000e0000 */
[----:B------:R-:W-:Y:S02]  /*7cf0*/  R2UR UR4, R87 ;  /* 0x00000000570472ca */ /* 0x000fe400000e0000 */
[----:B------:R-:W-:Y:S02]  /*7d00*/  R2UR UR36, R100 ;  /* 0x00000000642472ca */ /* 0x000fe400000e0000 */
[----:B------:R-:W-:Y:S02]  /*7d10*/  ISETP.NE.AND P0, PT, R90, 0x2, PT ;  /* 0x000000025a00780c */ /* 0x000fe40003f05270 */
[----:B------:R-:W-:Y:S02]  /*7d20*/  ISETP.NE.AND P1, PT, R0, 0x4, PT ;  /* 0x000000040000780c */ /* 0x000fe40003f25270 */
[----:B--2---:R-:W-:Y:S01]  /*7d30*/  SEL R2, RZ, 0x1, P0 ;  /* 0x00000001ff027807 */ /* 0x004fe20000000000 */
[----:B------:R-:W-:Y:S01]  /*7d40*/  UISETP.NE.AND UP0, UPT, UR6, URZ, UPT ;  /* 0x000000ff0600728c */ /* 0x000fe2000bf05270 */
[----:B------:R-:W-:Y:S01]  /*7d50*/  SEL R3, RZ, 0x1, P1 ;  /* 0x00000001ff037807 */ /* 0x000fe20000800000 */
[----:B------:R-:W-:Y:S01]  /*7d60*/  UIADD3 UR26, UPT, UPT, UR37, UR5, URZ ;  /* 0x00000005251a7290 */ /* 0x000fe2000fffe0ff */
[----:B------:R-:W-:Y:S01]  /*7d70*/  LOP3.LUT R93, R93, R2, RZ, 0x3c, !PT ;  /* 0x000000025d5d7212 */ /* 0x000fe200078e3cff */
[----:B------:R-:W-:Y:S01]  /*7d80*/  UIADD3 UR25, UPT, UPT, UR38, UR4, URZ ;  /* 0x0000000426197290 */ /* 0x000fe2000fffe0ff */
[----:B------:R-:W-:Y:S02]  /*7d90*/  LOP3.LUT R94, R94, R3, RZ, 0x3c, !PT ;  /* 0x000000035e5e7212 */ /* 0x000fe400078e3cff */
[----:B------:R-:W-:Y:S02]  /*7da0*/  SEL R90, R90, RZ, P0 ;  /* 0x000000ff5a5a7207 */ /* 0x000fe40000000000 */
[----:B------:R-:W-:Y:S01]  /*7db0*/  SEL R36, R0, RZ, P1 ;  /* 0x000000ff00247207 */ /* 0x000fe20000800000 */
[----:B------:R-:W-:Y:S06]  /*7dc0*/  BRA.U UP0, `(.L_x_117) ;  /* 0xffffffd5007c7547 */ /* 0x000fec000b83ffff */
[----:B------:R-:W-:-:S13]  /*7dd0*/  R2UR UR4, R88 ;  /* 0x00000000580472ca */ /* 0x000fda00000e0000 */
[----:B------:R-:W-:-:S09]  /*7de0*/  UISETP.NE.AND UP0, UPT, UR4, URZ, UPT ;  /* 0x000000ff0400728c */ /* 0x000fd2000bf05270 */
[----:B------:R-:W-:Y:S05]  /*7df0*/  BRA.U !UP0, `(.L_x_118) ;  /* 0x0000000108487547 */ /* 0x000fea000b800000 */
[----:B------:R-:W2:Y:S02]  /*7e00*/  LDCU.64 UR4, c[0x0][0x890] ;  /* 0x00011200ff0477ac */ /* 0x000ea40008000a00 */
[----:B--2---:R-:W-:-:S04]  /*7e10*/  UISETP.NE.U32.AND UP0, UPT, UR4, URZ, UPT ;  /* 0x000000ff0400728c */ /* 0x004fc8000bf05070 */
[----:B------:R-:W-:-:S09]  /*7e20*/  UISETP.NE.AND.EX UP0, UPT, UR5, URZ, UPT, UP0 ;  /* 0x000000ff0500728c */ /* 0x000fd2000bf05300 */
[----:B------:R-:W-:Y:S05]  /*7e30*/  BRA.U UP0, `(.L_x_119) ;  /* 0x00000001000c7547 */ /* 0x000fea000b800000 */
[----:B------:R-:W-:-:S13]  /*7e40*/  FSETP.NEU.AND P0, PT, R41, RZ, PT ;  /* 0x000000ff2900720b */ /* 0x000fda0003f0d000 */
[----:B------:R-:W-:Y:S05]  /*7e50*/  @!P0 EXIT ;  /* 0x000000000000894d */ /* 0x000fea0003800000 */
[----:B------:R-:W-:Y:S05]  /*7e60*/  BRA `(.L_x_118) ;  /* 0x00000000002c7947 */ /* 0x000fea0003800000 */
.L_x_119:
[----:B------:R-:W-:Y:S01]  /*7e70*/  ISETP.NE.AND P0, PT, R89, RZ, PT ;  /* 0x000000ff5900720c */ /* 0x000fe20003f05270 */
[----:B------:R-:W-:-:S12]  /*7e80*/  BSSY.RECONVERGENT B0, `(.L_x_118) ;  /* 0x0000009000007945 */ /* 0x000fd80003800200 */
[----:B------:R-:W-:Y:S05]  /*7e90*/  @P0 BRA `(.L_x_120) ;  /* 0x0000000000140947 */ /* 0x000fea0003800000 */
[----:B------:R-:W2:Y:S02]  /*7ea0*/  LDCU.64 UR4, c[0x0][0x888] ;  /* 0x00011100ff0477ac */ /* 0x000ea40008000a00 */
[----:B--2---:R-:W-:-:S04]  /*7eb0*/  ISETP.NE.U32.AND P0, PT, RZ, UR4, PT ;  /* 0x00000004ff007c0c */ /* 0x004fc8000bf05070 */
[----:B------:R-:W-:-:S13]  /*7ec0*/  ISETP.NE.AND.EX P0, PT, RZ, UR5, PT, P0 ;  /* 0x00000005ff007c0c */ /* 0x000fda000bf05300 */
[----:B------:R-:W-:Y:S05]  /*7ed0*/  @!P0 EXIT ;  /* 0x000000000000894d */ /* 0x000fea0003800000 */
[----:B------:R-:W-:Y:S05]  /*7ee0*/  BRA `(.L_x_121) ;  /* 0x0000000000087947 */ /* 0x000fea0003800000 */
.L_x_120:
[----:B------:R-:W-:-:S13]  /*7ef0*/  FSETP.NEU.AND P0, PT, R41, RZ, PT ;  /* 0x000000ff2900720b */ /* 0x000fda0003f0d000 */
[----:B------:R-:W-:Y:S05]  /*7f00*/  @!P0 EXIT ;  /* 0x000000000000894d */ /* 0x000fea0003800000 */
.L_x_121:
[----:B------:R-:W-:Y:S05]  /*7f10*/  BSYNC.RECONVERGENT B0 ;  /* 0x0000000000007941 */ /* 0x000fea0003800200 */
.L_x_118:
[----:B------:R-:W-:Y:S01]  /*7f20*/  ULEA UR4, UR52, UR47, 0x3 ;  /* 0x0000002f34047291 */ /* 0x000fe2000f8e18ff */
[----:B------:R-:W-:-:S04]  /*7f30*/  DEPBAR.LE SB0, 0x0 ;  /* 0x000080000000791a */ /* 0x000fc80000000000 */
[----:B------:R-:W-:-:S04]  /*7f40*/  UIADD3 UR4, UPT, UPT, UR4, 0x58, URZ ;  /* 0x0000005804047890 */ /* 0x000fc8000fffe0ff */
[----:B------:R-:W-:-:S09]  /*7f50*/  UPRMT UR4, UR54, 0x654, UR4 ;  /* 0x0000065436047896 */ /* 0x000fd20008000004 */
[----:B------:R-:W-:Y:S01]  /*7f60*/  SYNCS.ARRIVE.TRANS64.RED.A1T0 RZ, [UR4], RZ ;  /* 0x000000ffffff79a7 */ /* 0x000fe20008100404 */
[----:B------:R-:W-:Y:S05]  /*7f70*/  EXIT ;  /* 0x000000000000794d */ /* 0x000fea0003800000 */
.L_x_24:
[----:B--2---:R2:W3:Y:S02]  /*7f80*/  SYNCS.PHASECHK.TRANS64.TRYWAIT P0, [R3+URZ+0xf0], R2 ;  /* 0x0000f002030075a7 */ /* 0x0044e400080011ff */
[----:B---3--:R-:W-:Y:S05]  /*7f90*/  @!P0 NANOSLEEP.SYNCS 0x989680 ;  /* 0x009896800000895d */ /* 0x008fea0003900000 */
[----:B------:R-:W3:Y:S02]  /*7fa0*/  @!P0 SYNCS.PHASECHK.TRANS64 P0, [R3+URZ+0xf0], R2 ;  /* 0x0000f002030085a7 */ /* 0x000ee400080010ff */
[----:B---3--:R-:W-:Y:S05]  /*7fb0*/  @!P0 BRA `(.L_x_24) ;  /* 0xfffffffc00f08947 */ /* 0x008fea000383ffff */
[----:B------:R-:W-:Y:S05]  /*7fc0*/  BRA `(.L_x_122) ;  /* 0xffffff9800387947 */ /* 0x000fea000383ffff */
.L_x_27:
[----:B-1----:R-:W-:-:S07]  /*7fd0*/  MOV R0, UR33 ;  /* 0x0000002100007c02 */ /* 0x002fce0008000f00 */
.L_x_123:
[----:B-1----:R1:W2:Y:S02]  /*7fe0*/  SYNCS.PHASECHK.TRANS64.TRYWAIT P0, [R0+URZ+0x20], R3 ;  /* 0x00002003000075a7 */ /* 0x0022a400080011ff */
[----:B--2---:R-:W-:Y:S05]  /*7ff0*/  @!P0 NANOSLEEP.SYNCS 0x989680 ;  /* 0x009896800000895d */ /* 0x004fea0003900000 */
[----:B------:R-:W2:Y:S02]  /*8000*/  @!P0 SYNCS.PHASECHK.TRANS64 P0, [R0+URZ+0x20], R3 ;  /* 0x00002003000085a7 */ /* 0x000ea400080010ff */
[----:B--2---:R-:W-:Y:S05]  /*8010*/  @!P0 BRA `(.L_x_123) ;  /* 0xfffffffc00f08947 */ /* 0x004fea000383ffff */
[----:B------:R-:W-:Y:S05]  /*8020*/  BRA `(.L_x_26) ;  /* 0xffffff9800807947 */ /* 0x000fea000383ffff */
.L_x_34:
[----:B-1----:R-:W-:-:S07]  /*8030*/  MOV R0, UR33 ;  /* 0x0000002100007c02 */ /* 0x002fce0008000f00 */
.L_x_124:
[----:B-1----:R1:W2:Y:S02]  /*8040*/  SYNCS.PHASECHK.TRANS64.TRYWAIT P0, [R0+URZ+0x20], R3 ;  /* 0x00002003000075a7 */ /* 0x0022a400080011ff */
[----:B--2---:R-:W-:Y:S05]  /*8050*/  @!P0 NANOSLEEP.SYNCS 0x989680 ;  /* 0x009896800000895d */ /* 0x004fea0003900000 */
[----:B------:R-:W2:Y:S02]  /*8060*/  @!P0 SYNCS.PHASECHK.TRANS64 P0, [R0+URZ+0x20], R3 ;  /* 0x00002003000085a7 */ /* 0x000ea400080010ff */
[----:B--2---:R-:W-:Y:S05]  /*8070*/  @!P0 BRA `(.L_x_124) ;  /* 0xfffffffc00f08947 */ /* 0x004fea000383ffff */
[----:B------:R-:W-:Y:S05]  /*8080*/  BRA `(.L_x_33) ;  /* 0xffffff9c00747947 */ /* 0x000fea000383ffff */
.L_x_39:
[----:B-1----:R1:W2:Y:S02]  /*8090*/  SYNCS.PHASECHK.TRANS64.TRYWAIT P0, [R3+URZ+0x80], R0 ;  /* 0x00008000030075a7 */ /* 0x0022a400080011ff */
[----:B--2---:R-:W-:Y:S05]  /*80a0*/  @!P0 NANOSLEEP.SYNCS 0x989680 ;  /* 0x009896800000895d */ /* 0x004fea0003900000 */
[----:B------:R-:W2:Y:S02]  /*80b0*/  @!P0 SYNCS.PHASECHK.TRANS64 P0, [R3+URZ+0x80], R0 ;  /* 0x00008000030085a7 */ /* 0x000ea400080010ff */
[----:B--2---:R-:W-:Y:S05]  /*80c0*/  @!P0 BRA `(.L_x_39) ;  /* 0xfffffffc00f08947 */ /* 0x004fea000383ffff */
[----:B------:R-:W-:Y:S05]  /*80d0*/  BRA `(.L_x_125) ;  /* 0xffffffa000487947 */ /* 0x000fea000383ffff */
.L_x_43:
[----:B-1----:R-:W-:-:S07]  /*80e0*/  MOV R0, UR4 ;  /* 0x0000000400007c02 */ /* 0x002fce0008000f00 */
.L_x_126:
[----:B-1----:R1:W2:Y:S02]  /*80f0*/  SYNCS.PHASECHK.TRANS64.TRYWAIT P0, [R0+URZ], R3 ;  /* 0x00000003000075a7 */ /* 0x0022a400080011ff */
[----:B--2---:R-:W-:Y:S05]  /*8100*/  @!P0 NANOSLEEP.SYNCS 0x989680 ;  /* 0x009896800000895d */ /* 0x004fea0003900000 */
[----:B------:R-:W2:Y:S02]  /*8110*/  @!P0 SYNCS.PHASECHK.TRANS64 P0, [R0+URZ], R3 ;  /* 0x00000003000085a7 */ /* 0x000ea400080010ff */
[----:B--2---:R-:W-:Y:S05]  /*8120*/  @!P0 BRA `(.L_x_126) ;  /* 0xfffffffc00f08947 */ /* 0x004fea000383ffff */
[----:B------:R-:W-:Y:S05]  /*8130*/  BRA `(.L_x_127) ;  /* 0xffffffa400f47947 */ /* 0x000fea000383ffff */
.L_x_44:
[----:B------:R-:W-:-:S07]  /*8140*/  MOV R0, UR5 ;  /* 0x0000000500007c02 */ /* 0x000fce0008000f00 */
.L_x_128:
[----:B-1----:R1:W2:Y:S02]  /*8150*/  SYNCS.PHASECHK.TRANS64.TRYWAIT P0, [R0+URZ], R3 ;  /* 0x00000003000075a7 */ /* 0x0022a400080011ff */
[----:B--2---:R-:W-:Y:S05]  /*8160*/  @!P0 NANOSLEEP.SYNCS 0x989680 ;  /* 0x009896800000895d */ /* 0x004fea0003900000 */
[----:B------:R-:W2:Y:S02]  /*8170*/  @!P0 SYNCS.PHASECHK.TRANS64 P0, [R0+URZ], R3 ;  /* 0x00000003000085a7 */ /* 0x000ea400080010ff */
[----:B--2---:R-:W-:Y:S05]  /*8180*/  @!P0 BRA `(.L_x_128) ;  /* 0xfffffffc00f08947 */ /* 0x004fea000383ffff */
[----:B------:R-:W-:Y:S05]  /*8190*/  BRA `(.L_x_129) ;  /* 0xffffffa800007947 */ /* 0x000fea000383ffff */
.L_x_45:
[----:B------:R-:W-:-:S07]  /*81a0*/  MOV R0, UR5 ;  /* 0x0000000500007c02 */ /* 0x000fce0008000f00 */
.L_x_130:
[----:B-1----:R1:W2:Y:S02]  /*81b0*/  SYNCS.PHASECHK.TRANS64.TRYWAIT P0, [R0+URZ], R3 ;  /* 0x00000003000075a7 */ /* 0x0022a400080011ff */
[----:B--2---:R-:W-:Y:S05]  /*81c0*/  @!P0 NANOSLEEP.SYNCS 0x989680 ;  /* 0x009896800000895d */ /* 0x004fea0003900000 */
[----:B------:R-:W2:Y:S02]  /*81d0*/  @!P0 SYNCS.PHASECHK.TRANS64 P0, [R0+URZ], R3 ;  /* 0x00000003000085a7 */ /* 0x000ea400080010ff */
[----:B--2---:R-:W-:Y:S05]  /*81e0*/  @!P0 BRA `(.L_x_130) ;  /* 0xfffffffc00f08947 */ /* 0x004fea000383ffff */
[----:B------:R-:W-:Y:S05]  /*81f0*/  BRA `(.L_x_131) ;  /* 0xffffffa8000c7947 */ /* 0x000fea000383ffff */
.L_x_48:
[----:B-1----:R1:W2:Y:S02]  /*8200*/  SYNCS.PHASECHK.TRANS64.TRYWAIT P0, [R2+URZ+0xe0], R5 ;  /* 0x0000e005020075a7 */ /* 0x0022a400080011ff */
[----:B--2---:R-:W-:Y:S05]  /*8210*/  @!P0 NANOSLEEP.SYNCS 0x989680 ;  /* 0x009896800000895d */ /* 0x004fea0003900000 */
[----:B------:R-:W2:Y:S02]  /*8220*/  @!P0 SYNCS.PHASECHK.TRANS64 P0, [R2+URZ+0xe0], R5 ;  /* 0x0000e005020085a7 */ /* 0x000ea400080010ff */
[----:B--2---:R-:W-:Y:S05]  /*8230*/  @!P0 BRA `(.L_x_48) ;  /* 0xfffffffc00f08947 */ /* 0x004fea000383ffff */
[----:B------:R-:W-:Y:S05]  /*8240*/  BRA `(.L_x_132) ;  /* 0xffffffa800687947 */ /* 0x000fea000383ffff */
.L_x_49:
[----:B------:R-:W-:-:S07]  /*8250*/  MOV R2, UR4 ;  /* 0x0000000400027c02 */ /* 0x000fce0008000f00 */
.L_x_133:
[----:B-1----:R1:W2:Y:S02]  /*8260*/  SYNCS.PHASECHK.TRANS64.TRYWAIT P0, [R2+URZ+0x90], R5 ;  /* 0x00009005020075a7 */ /* 0x0022a400080011ff */
[----:B--2---:R-:W-:Y:S05]  /*8270*/  @!P0 NANOSLEEP.SYNCS 0x989680 ;  /* 0x009896800000895d */ /* 0x004fea0003900000 */
[----:B------:R-:W2:Y:S02]  /*8280*/  @!P0 SYNCS.PHASECHK.TRANS64 P0, [R2+URZ+0x90], R5 ;  /* 0x00009005020085a7 */ /* 0x000ea400080010ff */
[----:B--2---:R-:W-:Y:S05]  /*8290*/  @!P0 BRA `(.L_x_133) ;  /* 0xfffffffc00f08947 */ /* 0x004fea000383ffff */
[----:B------:R-:W-:Y:S05]  /*82a0*/  BRA `(.L_x_134) ;  /* 0xffffffa800787947 */ /* 0x000fea000383ffff */
.L_x_50:
[----:B-1----:R1:W2:Y:S02]  /*82b0*/  SYNCS.PHASECHK.TRANS64.TRYWAIT P1, [R2+URZ+0x80], R5 ;  /* 0x00008005020075a7 */ /* 0x0022a400080211ff */
[----:B--2---:R-:W-:Y:S05]  /*82c0*/  @!P1 NANOSLEEP.SYNCS 0x989680 ;  /* 0x009896800000995d */ /* 0x004fea0003900000 */
[----:B------:R-:W2:Y:S02]  /*82d0*/  @!P1 SYNCS.PHASECHK.TRANS64 P1, [R2+URZ+0x80], R5 ;  /* 0x00008005020095a7 */ /* 0x000ea400080210ff */
[----:B--2---:R-:W-:Y:S05]  /*82e0*/  @!P1 BRA `(.L_x_50) ;  /* 0xfffffffc00f09947 */ /* 0x004fea000383ffff */
[----:B------:R-:W-:Y:S05]  /*82f0*/  BRA `(.L_x_135) ;  /* 0xffffffa800a87947 */ /* 0x000fea000383ffff */
.L_x_53:
[----:B------:R-:W-:-:S07]  /*8300*/  MOV R0, UR4 ;  /* 0x0000000400007c02 */ /* 0x000fce0008000f00 */
.L_x_136:
[----:B-1----:R1:W2:Y:S02]  /*8310*/  SYNCS.PHASECHK.TRANS64.TRYWAIT P0, [R0+URZ+0x90], R3 ;  /* 0x00009003000075a7 */ /* 0x0022a400080011ff */
[----:B--2---:R-:W-:Y:S05]  /*8320*/  @!P0 NANOSLEEP.SYNCS 0x989680 ;  /* 0x009896800000895d */ /* 0x004fea0003900000 */
[----:B------:R-:W2:Y:S02]  /*8330*/  @!P0 SYNCS.PHASECHK.TRANS64 P0, [R0+URZ+0x90], R3 ;  /* 0x00009003000085a7 */ /* 0x000ea400080010ff */
[----:B--2---:R-:W-:Y:S05]  /*8340*/  @!P0 BRA `(.L_x_136) ;  /* 0xfffffffc00f08947 */ /* 0x004fea000383ffff */
[----:B------:R-:W-:Y:S05]  /*8350*/  BRA `(.L_x_52) ;  /* 0xffffffa800fc7947 */ /* 0x000fea000383ffff */
.L_x_60:
[----:B-1----:R1:W2:Y:S02]  /*8360*/  SYNCS.PHASECHK.TRANS64.TRYWAIT P1, [R0+URZ+0x80], R5 ;  /* 0x00008005000075a7 */ /* 0x0022a400080211ff */
[----:B--2---:R-:W-:Y:S05]  /*8370*/  @!P1 NANOSLEEP.SYNCS 0x989680 ;  /* 0x009896800000995d */ /* 0x004fea0003900000 */
[----:B------:R-:W2:Y:S02]  /*8380*/  @!P1 SYNCS.PHASECHK.TRANS64 P1, [R0+URZ+0x80], R5 ;  /* 0x00008005000095a7 */ /* 0x000ea400080210ff */
[----:B--2---:R-:W-:Y:S05]  /*8390*/  @!P1 BRA `(.L_x_60) ;  /* 0xfffffffc00f09947 */ /* 0x004fea000383ffff */
[----:B------:R-:W-:Y:S05]  /*83a0*/  BRA `(.L_x_137) ;  /* 0xffffffb000907947 */ /* 0x000fea000383ffff */
.L_x_61:
[----:B------:R-:W-:-:S07]  /*83b0*/  MOV R3, UR45 ;  /* 0x0000002d00037c02 */ /* 0x000fce0008000f00 */
.L_x_138:
[----:B-1----:R1:W2:Y:S02]  /*83c0*/  SYNCS.PHASECHK.TRANS64.TRYWAIT P0, [R3+URZ+0xc0], R0 ;  /* 0x0000c000030075a7 */ /* 0x0022a400080011ff */
[----:B--2---:R-:W-:Y:S05]  /*83d0*/  @!P0 NANOSLEEP.SYNCS 0x989680 ;  /* 0x009896800000895d */ /* 0x004fea0003900000 */
[----:B------:R-:W2:Y:S02]  /*83e0*/  @!P0 SYNCS.PHASECHK.TRANS64 P0, [R3+URZ+0xc0], R0 ;  /* 0x0000c000030085a7 */ /* 0x000ea400080010ff */
[----:B--2---:R-:W-:Y:S05]  /*83f0*/  @!P0 BRA `(.L_x_138) ;  /* 0xfffffffc00f08947 */ /* 0x004fea000383ffff */
[----:B------:R-:W-:Y:S05]  /*8400*/  BRA `(.L_x_139) ;  /* 0xffffffb000c87947 */ /* 0x000fea000383ffff */
.L_x_64:
[----:B------:R-:W-:Y:S07]  /*8410*/  MOV R0, UR7 ;  /* 0x0000000700007c02 */ /* 0x000fee0008000f00 */
.L_x_140:
[----:B-1----:R1:W2:Y:S02]  /*8420*/  SYNCS.PHASECHK.TRANS64.TRYWAIT P0, [R0+URZ], R3 ;  /* 0x00000003000075a7 */ /* 0x0022a400080011ff */
[----:B--2---:R-:W-:Y:S05]  /*8430*/  @!P0 NANOSLEEP.SYNCS 0x989680 ;  /* 0x009896800000895d */ /* 0x004fea0003900000 */
[----:B------:R-:W2:Y:S02]  /*8440*/  @!P0 SYNCS.PHASECHK.TRANS64 P0, [R0+URZ], R3 ;  /* 0x00000003000085a7 */ /* 0x000ea400080010ff */
[----:B--2---:R-:W-:Y:S05]  /*8450*/  @!P0 BRA `(.L_x_140) ;  /* 0xfffffffc00f08947 */ /* 0x004fea000383ffff */
[----:B------:R-:W-:Y:S05]  /*8460*/  BRA `(.L_x_63) ;  /* 0xffffffb000e47947 */ /* 0x000fea000383ffff */
.L_x_67:
[----:B------:R-:W-:-:S07]  /*8470*/  MOV R0, UR4 ;  /* 0x0000000400007c02 */ /* 0x000fce0008000f00 */
.L_x_141:
[----:B--2---:R2:W4:Y:S02]  /*8480*/  SYNCS.PHASECHK.TRANS64.TRYWAIT P0, [R0+URZ], R3 ;  /* 0x00000003000075a7 */ /* 0x00452400080011ff */
[----:B----4-:R-:W-:Y:S05]  /*8490*/  @!P0 NANOSLEEP.SYNCS 0x989680 ;  /* 0x009896800000895d */ /* 0x010fea0003900000 */
[----:B------:R-:W4:Y:S02]  /*84a0*/  @!P0 SYNCS.PHASECHK.TRANS64 P0, [R0+URZ], R3 ;  /* 0x00000003000085a7 */ /* 0x000f2400080010ff */
[----:B----4-:R-:W-:Y:S05]  /*84b0*/  @!P0 BRA `(.L_x_141) ;  /* 0xfffffffc00f08947 */ /* 0x010fea000383ffff */
[----:B------:R-:W-:Y:S05]  /*84c0*/  BRA `(.L_x_142) ;  /* 0xffffffb800107947 */ /* 0x000fea000383ffff */
.L_x_68:
[----:B------:R-:W-:-:S07]  /*84d0*/  MOV R0, UR5 ;  /* 0x0000000500007c02 */ /* 0x000fce0008000f00 */
.L_x_143:
[----:B-1----:R1:W2:Y:S02]  /*84e0*/  SYNCS.PHASECHK.TRANS64.TRYWAIT P0, [R0+URZ], R3 ;  /* 0x00000003000075a7 */ /* 0x0022a400080011ff */
[----:B--2---:R-:W-:Y:S05]  /*84f0*/  @!P0 NANOSLEEP.SYNCS 0x989680 ;  /* 0x009896800000895d */ /* 0x004fea0003900000 */
[----:B------:R-:W2:Y:S02]  /*8500*/  @!P0 SYNCS.PHASECHK.TRANS64 P0, [R0+URZ], R3 ;  /* 0x00000003000085a7 */ /* 0x000ea400080010ff */
[----:B--2---:R-:W-:Y:S05]  /*8510*/  @!P0 BRA `(.L_x_143) ;  /* 0xfffffffc00f08947 */ /* 0x004fea000383ffff */
[----:B------:R-:W-:Y:S05]  /*8520*/  BRA `(.L_x_144) ;  /* 0xffffffb8001c7947 */ /* 0x000fea000383ffff */
.L_x_69:
[----:B------:R-:W-:-:S07]  /*8530*/  MOV R0, UR5 ;  /* 0x0000000500007c02 */ /* 0x000fce0008000f00 */
.L_x_145:
[----:B-1----:R1:W2:Y:S02]  /*8540*/  SYNCS.PHASECHK.TRANS64.TRYWAIT P0, [R0+URZ], R3 ;  /* 0x00000003000075a7 */ /* 0x0022a400080011ff */
[----:B--2---:R-:W-:Y:S05]  /*8550*/  @!P0 NANOSLEEP.SYNCS 0x989680 ;  /* 0x009896800000895d */ /* 0x004fea0003900000 */
[----:B------:R-:W2:Y:S02]  /*8560*/  @!P0 SYNCS.PHASECHK.TRANS64 P0, [R0+URZ], R3 ;  /* 0x00000003000085a7 */ /* 0x000ea400080010ff */
[----:B--2---:R-:W-:Y:S05]  /*8570*/  @!P0 BRA `(.L_x_145) ;  /* 0xfffffffc00f08947 */ /* 0x004fea000383ffff */
[----:B------:R-:W-:Y:S05]  /*8580*/  BRA `(.L_x_146) ;  /* 0xffffffb800287947 */ /* 0x000fea000383ffff */
.L_x_70:
[----:B------:R-:W-:-:S07]  /*8590*/  MOV R0, UR4 ;  /* 0x0000000400007c02 */ /* 0x000fce0008000f00 */
.L_x_147:
[----:B-1----:R1:W2:Y:S02]  /*85a0*/  SYNCS.PHASECHK.TRANS64.TRYWAIT P0, [R0+URZ], R3 ;  /* 0x00000003000075a7 */ /* 0x0022a400080011ff */
[----:B--2---:R-:W-:Y:S05]  /*85b0*/  @!P0 NANOSLEEP.SYNCS 0x989680 ;  /* 0x009896800000895d */ /* 0x004fea0003900000 */
[----:B------:R-:W2:Y:S02]  /*85c0*/  @!P0 SYNCS.PHASECHK.TRANS64 P0, [R0+URZ], R3 ;  /* 0x00000003000085a7 */ /* 0x000ea400080010ff */
[----:B--2---:R-:W-:Y:S05]  /*85d0*/  @!P0 BRA `(.L_x_147) ;  /* 0xfffffffc00f08947 */ /* 0x004fea000383ffff */
[----:B------:R-:W-:Y:S05]  /*85e0*/  BRA `(.L_x_148) ;  /* 0xffffffb800347947 */ /* 0x000fea000383ffff */
.L_x_75:
[----:B---3--:R3:W1:Y:S02]  /*85f0*/  SYNCS.PHASECHK.TRANS64.TRYWAIT P0, [R12+URZ+0x80], R9 ;  /* 0x000080090c0075a7 */ /* 0x00866400080011ff */
[----:B-1----:R-:W-:Y:S05]  /*8600*/  @!P0 NANOSLEEP.SYNCS 0x989680 ;  /* 0x009896800000895d */ /* 0x002fea0003900000 */
[----:B------:R-:W1:Y:S02]  /*8610*/  @!P0 SYNCS.PHASECHK.TRANS64 P0, [R12+URZ+0x80], R9 ;  /* 0x000080090c0085a7 */ /* 0x000e6400080010ff */
[----:B-1----:R-:W-:Y:S05]  /*8620*/  @!P0 BRA `(.L_x_75) ;  /* 0xfffffffc00f08947 */ /* 0x002fea000383ffff */
[----:B------:R-:W-:Y:S05]  /*8630*/  BRA `(.L_x_149) ;  /* 0xffffffbc00447947 */ /* 0x000fea000383ffff */
.L_x_78:
[----:B------:R-:W-:Y:S07]  /*8640*/  MOV R0, UR24 ;  /* 0x0000001800007c02 */ /* 0x000fee0008000f00 */
.L_x_150:
[----:B-1----:R1:W2:Y:S02]  /*8650*/  SYNCS.PHASECHK.TRANS64.TRYWAIT P2, [R0+URZ+0x78], R9 ;  /* 0x00007809000075a7 */ /* 0x0022a400080411ff */
[----:B--2---:R-:W-:Y:S05]  /*8660*/  @!P2 NANOSLEEP.SYNCS 0x989680 ;  /* 0x009896800000a95d */ /* 0x004fea0003900000 */
[----:B------:R-:W2:Y:S02]  /*8670*/  @!P2 SYNCS.PHASECHK.TRANS64 P2, [R0+URZ+0x78], R9 ;  /* 0x000078090000a5a7 */ /* 0x000ea400080410ff */
[----:B--2---:R-:W-:Y:S05]  /*8680*/  @!P2 BRA `(.L_x_150) ;  /* 0xfffffffc00f0a947 */ /* 0x004fea000383ffff */
[----:B------:R-:W-:Y:S05]  /*8690*/  BRA `(.L_x_77) ;  /* 0xffffffc000a87947 */ /* 0x000fea000383ffff */
.L_x_81:
[----:B------:R-:W-:Y:S07]  /*86a0*/  MOV R0, UR4 ;  /* 0x0000000400007c02 */ /* 0x000fee0008000f00 */
.L_x_151:
[----:B-1----:R1:W2:Y:S02]  /*86b0*/  SYNCS.PHASECHK.TRANS64.TRYWAIT P0, [R0+URZ+0x58], R9 ;  /* 0x00005809000075a7 */ /* 0x0022a400080011ff */
[----:B--2---:R-:W-:Y:S05]  /*86c0*/  @!P0 NANOSLEEP.SYNCS 0x989680 ;  /* 0x009896800000895d */ /* 0x004fea0003900000 */
[----:B------:R-:W2:Y:S02]  /*86d0*/  @!P0 SYNCS.PHASECHK.TRANS64 P0, [R0+URZ+0x58], R9 ;  /* 0x00005809000085a7 */ /* 0x000ea400080010ff */
[----:B--2---:R-:W-:Y:S05]  /*86e0*/  @!P0 BRA `(.L_x_151) ;  /* 0xfffffffc00f08947 */ /* 0x004fea000383ffff */
[----:B------:R-:W-:Y:S05]  /*86f0*/  BRA `(.L_x_152) ;  /* 0xffffffc400087947 */ /* 0x000fea000383ffff */
.L_x_82:
[----:B------:R-:W-:Y:S07]  /*8700*/  MOV R9, UR5 ;  /* 0x0000000500097c02 */ /* 0x000fee0008000f00 */
.L_x_153:
[----:B-1----:R1:W2:Y:S02]  /*8710*/  SYNCS.PHASECHK.TRANS64.TRYWAIT P0, [R9+URZ+0x58], R0 ;  /* 0x00005800090075a7 */ /* 0x0022a400080011ff */
[----:B--2---:R-:W-:Y:S05]  /*8720*/  @!P0 NANOSLEEP.SYNCS 0x989680 ;  /* 0x009896800000895d */ /* 0x004fea0003900000 */
[----:B------:R-:W2:Y:S02]  /*8730*/  @!P0 SYNCS.PHASECHK.TRANS64 P0, [R9+URZ+0x58], R0 ;  /* 0x00005800090085a7 */ /* 0x000ea400080010ff */
[----:B--2---:R-:W-:Y:S05]  /*8740*/  @!P0 BRA `(.L_x_153) ;  /* 0xfffffffc00f08947 */ /* 0x004fea000383ffff */
[----:B------:R-:W-:Y:S05]  /*8750*/  BRA `(.L_x_154) ;  /* 0xffffffc400647947 */ /* 0x000fea000383ffff */
.L_x_84:
[----:B------:R-:W-:-:S07]  /*8760*/  MOV R0, UR4 ;  /* 0x0000000400007c02 */ /* 0x000fce0008000f00 */
.L_x_155:
[----:B-1----:R1:W2:Y:S02]  /*8770*/  SYNCS.PHASECHK.TRANS64.TRYWAIT P0, [R0+URZ], R3 ;  /* 0x00000003000075a7 */ /* 0x0022a400080011ff */
[----:B--2---:R-:W-:Y:S05]  /*8780*/  @!P0 NANOSLEEP.SYNCS 0x989680 ;  /* 0x009896800000895d */ /* 0x004fea0003900000 */
[----:B------:R-:W2:Y:S02]  /*8790*/  @!P0 SYNCS.PHASECHK.TRANS64 P0, [R0+URZ], R3 ;  /* 0x00000003000085a7 */ /* 0x000ea400080010ff */
[----:B--2---:R-:W-:Y:S05]  /*87a0*/  @!P0 BRA `(.L_x_155) ;  /* 0xfffffffc00f08947 */ /* 0x004fea000383ffff */
[----:B------:R-:W-:Y:S05]  /*87b0*/  BRA `(.L_x_156) ;  /* 0xffffffc400f47947 */ /* 0x000fea000383ffff */
.L_x_85:
[----:B------:R-:W-:-:S07]  /*87c0*/  MOV R0, UR5 ;  /* 0x0000000500007c02 */ /* 0x000fce0008000f00 */
.L_x_157:
[----:B-1----:R1:W2:Y:S02]  /*87d0*/  SYNCS.PHASECHK.TRANS64.TRYWAIT P0, [R0+URZ], R3 ;  /* 0x00000003000075a7 */ /* 0x0022a400080011ff */
[----:B--2---:R-:W-:Y:S05]  /*87e0*/  @!P0 NANOSLEEP.SYNCS 0x989680 ;  /* 0x009896800000895d */ /* 0x004fea0003900000 */
[----:B------:R-:W2:Y:S02]  /*87f0*/  @!P0 SYNCS.PHASECHK.TRANS64 P0, [R0+URZ], R3 ;  /* 0x00000003000085a7 */ /* 0x000ea400080010ff */
[----:B--2---:R-:W-:Y:S05]  /*8800*/  @!P0 BRA `(.L_x_157) ;  /* 0xfffffffc00f08947 */ /* 0x004fea000383ffff */
[----:B------:R-:W-:Y:S05]  /*8810*/  BRA `(.L_x_158) ;  /* 0xffffffc800007947 */ /* 0x000fea000383ffff */
.L_x_87:
[----:B-1----:R1:W2:Y:S02]  /*8820*/  SYNCS.PHASECHK.TRANS64.TRYWAIT P0, [R0+URZ+0x80], R3 ;  /* 0x00008003000075a7 */ /* 0x0022a400080011ff */
[----:B--2---:R-:W-:Y:S05]  /*8830*/  @!P0 NANOSLEEP.SYNCS 0x989680 ;  /* 0x009896800000895d */ /* 0x004fea0003900000 */
[----:B------:R-:W2:Y:S02]  /*8840*/  @!P0 SYNCS.PHASECHK.TRANS64 P0, [R0+URZ+0x80], R3 ;  /* 0x00008003000085a7 */ /* 0x000ea400080010ff */
[----:B--2---:R-:W-:Y:S05]  /*8850*/  @!P0 BRA `(.L_x_87) ;  /* 0xfffffffc00f08947 */ /* 0x004fea000383ffff */
[----:B------:R-:W-:Y:S05]  /*8860*/  BRA `(.L_x_159) ;  /* 0xffffffc800e87947 */ /* 0x000fea000383ffff */
.L_x_97:
[----:B-1----:R1:W3:Y:S02]  /*8870*/  SYNCS.PHASECHK.TRANS64.TRYWAIT P1, [R0+URZ+0x40], R5 ;  /* 0x00004005000075a7 */ /* 0x0022e400080211ff */
[----:B---3--:R-:W-:Y:S05]  /*8880*/  @!P1 NANOSLEEP.SYNCS 0x989680 ;  /* 0x009896800000995d */ /* 0x008fea0003900000 */
[----:B------:R-:W3:Y:S02]  /*8890*/  @!P1 SYNCS.PHASECHK.TRANS64 P1, [R0+URZ+0x40], R5 ;  /* 0x00004005000095a7 */ /* 0x000ee400080210ff */
[----:B---3--:R-:W-:Y:S05]  /*88a0*/  @!P1 BRA `(.L_x_97) ;  /* 0xfffffffc00f09947 */ /* 0x008fea000383ffff */
[----:B------:R-:W-:Y:S05]  /*88b0*/  BRA `(.L_x_96) ;  /* 0xffffffd800887947 */ /* 0x000fea000383ffff */
.L_x_99:
[----:B-1----:R1:W4:Y:S02]  /*88c0*/  SYNCS.PHASECHK.TRANS64.TRYWAIT P0, [R108+URZ+0xa0], R3 ;  /* 0x0000a0036c0075a7 */ /* 0x00232400080011ff */
[----:B----4-:R-:W-:Y:S05]  /*88d0*/  @!P0 NANOSLEEP.SYNCS 0x989680 ;  /* 0x009896800000895d */ /* 0x010fea0003900000 */
[----:B------:R-:W4:Y:S02]  /*88e0*/  @!P0 SYNCS.PHASECHK.TRANS64 P0, [R108+URZ+0xa0], R3 ;  /* 0x0000a0036c0085a7 */ /* 0x000f2400080010ff */
[----:B----4-:R-:W-:Y:S05]  /*88f0*/  @!P0 BRA `(.L_x_99) ;  /* 0xfffffffc00f08947 */ /* 0x010fea000383ffff */
[----:B------:R-:W-:Y:S05]  /*8900*/  BRA `(.L_x_98) ;  /* 0xffffffd800c07947 */ /* 0x000fea000383ffff */
.L_x_110:
[----:B--2---:R2:W4:Y:S02]  /*8910*/  SYNCS.PHASECHK.TRANS64.TRYWAIT P0, [R2+URZ+0x40], R5 ;  /* 0x00004005020075a7 */ /* 0x00452400080011ff */
[----:B----4-:R-:W-:Y:S05]  /*8920*/  @!P0 NANOSLEEP.SYNCS 0x989680 ;  /* 0x009896800000895d */ /* 0x010fea0003900000 */
[----:B------:R-:W4:Y:S02]  /*8930*/  @!P0 SYNCS.PHASECHK.TRANS64 P0, [R2+URZ+0x40], R5 ;  /* 0x00004005020085a7 */ /* 0x000f2400080010ff */
[----:B----4-:R-:W-:Y:S05]  /*8940*/  @!P0 BRA `(.L_x_110) ;  /* 0xfffffffc00f08947 */ /* 0x010fea000383ffff */
[----:B------:R-:W-:Y:S05]  /*8950*/  BRA `(.L_x_109) ;  /* 0xffffffe400b07947 */ /* 0x000fea000383ffff */
        .weak           $__internal_0_$__cuda_sm10x_tcgen05_guardrail_trap_col_being_dealloced_not_returned_by_alloc
        .type           $__internal_0_$__cuda_sm10x_tcgen05_guardrail_trap_col_being_dealloced_not_returned_by_alloc,@function
        .size           $__internal_0_$__cuda_sm10x_tcgen05_guardrail_trap_col_being_dealloced_not_returned_by_alloc,($__internal_1_$__cuda_sm10x_tcgen05_guardrail_trap_phase_invalid_during_alloc - $__internal_0_$__cuda_sm10x_tcgen05_guardrail_trap_col_being_dealloced_not_returned_by_alloc)
$__internal_0_$__cuda_sm10x_tcgen05_guardrail_trap_col_being_dealloced_not_returned_by_alloc:
[----:B------:R-:W-:Y:S05]  /*8960*/  BPT.TRAP 0x1 ;  /* 0x000000040000795c */ /* 0x000fea0000300000 */
[----:B------:R-:W-:-:S04]  /*8970*/  HFMA2 R3, -RZ, RZ, 0, 0 ;  /* 0x00000000ff037431 */ /* 0x000fc800000001ff */
[----:B------:R-:W-:Y:S05]  /*8980*/  RET.REL.NODEC R2 `(_ZN7cutlass13device_kernelINS_4gemm6kernel13GemmUniversalIN4cute5tupleIJiiiiEEENS1_10collective13CollectiveMmaINS1_35MainloopSm100TmaUmmaWarpSpecializedILi4ELi2ELi4ENS5_IJNS4_1CILi1EEENSA_ILi2EEESB_EEEEENS5_IJNSA_ILi128EEENSA_ILi64EEESF_EEENS_10bfloat16_tENS5_IJlSB_lEEESI_SJ_NS4_8TiledMMAINS4_8MMA_AtomIJNS4_20SM100_MMA_F16BF16_SSISI_SI_fLi128ELi64ELNS4_4UMMA5MajorE0ELSO_0ELNSN_7ScaleInE0ELSP_0EEEEEENS4_6LayoutINS5_IJSB_SB_SB_EEENS5_IJNSA_ILi0EEESU_SU_EEEEENS5_IJNS4_10UnderscoreESX_SX_EEEEENS4_23SM90_TMA_LOAD_MULTICASTENS4_14ComposedLayoutINS4_7SwizzleILi3ELi4ELi3EEENS4_18smem_ptr_flag_bitsILi16EEENSS_INS5_IJNSA_ILi8EEESG_EEENS5_IJSG_SB_EEEEEEEvNS4_8identityENS4_13SM90_TMA_LOADES1A_vS1B_EENS_8epilogue10collective18CollectiveEpilogueINS1E_23Sm100TmaWarpSpecializedILi3ELi2ELi32ELb1ELb0EEEJSH_NS5_IJNSS_ISF_SB_EENSS_INSA_ILi32EEESB_EEEEESI_SJ_SI_SJ_NS1E_6fusion15FusionCallbacksIS1I_NS1N_17LinearCombinationISI_fSI_fLNS_15FloatRoundStyleE2EEESH_S1M_JEEENS4_5SM1004TMEM4LOAD26SM100_TMEM_LOAD_32dp32b32xES1C_NS11_INS12_ILi2ELi4ELi3EEES15_NSS_INS5_IJS16_S1K_EEENS5_IJS1K_SB_EEEEEEENS4_39AutoVectorizingCopyWithAssumedAlignmentILi128EEENS4_14SM90_TMA_STOREES21_S23_S23_EEEvvEEEEvNT_6ParamsE) ;  /* 0xffffff74029c7950 */ /* 0x000fea0003c3ffff */
        .weak           $__internal_1_$__cuda_sm10x_tcgen05_guardrail_trap_phase_invalid_during_alloc
        .type           $__internal_1_$__cuda_sm10x_tcgen05_guardrail_trap_phase_invalid_during_alloc,@function
        .size           $__internal_1_$__cuda_sm10x_tcgen05_guardrail_trap_phase_invalid_during_alloc,($__internal_2_$__cuda_sm10x_tcgen05_guardrail_trap_unallocated_columns_being_dealloced - $__internal_1_$__cuda_sm10x_tcgen05_guardrail_trap_phase_invalid_during_alloc)
$__internal_1_$__cuda_sm10x_tcgen05_guardrail_trap_phase_invalid_during_alloc:
[----:B------:R-:W-:Y:S05]  /*8990*/  BPT.TRAP 0x1 ;  /* 0x000000040000795c */ /* 0x000fea0000300000 */
[----:B------:R-:W-:-:S04]  /*89a0*/  MOV R5, 0x0 ;  /* 0x0000000000057802 */ /* 0x000fc80000000f00 */
[----:B------:R-:W-:Y:S05]  /*89b0*/  RET.REL.NODEC R4 `(_ZN7cutlass13device_kernelINS_4gemm6kernel13GemmUniversalIN4cute5tupleIJiiiiEEENS1_10collective13CollectiveMmaINS1_35MainloopSm100TmaUmmaWarpSpecializedILi4ELi2ELi4ENS5_IJNS4_1CILi1EEENSA_ILi2EEESB_EEEEENS5_IJNSA_ILi128EEENSA_ILi64EEESF_EEENS_10bfloat16_tENS5_IJlSB_lEEESI_SJ_NS4_8TiledMMAINS4_8MMA_AtomIJNS4_20SM100_MMA_F16BF16_SSISI_SI_fLi128ELi64ELNS4_4UMMA5MajorE0ELSO_0ELNSN_7ScaleInE0ELSP_0EEEEEENS4_6LayoutINS5_IJSB_SB_SB_EEENS5_IJNSA_ILi0EEESU_SU_EEEEENS5_IJNS4_10UnderscoreESX_SX_EEEEENS4_23SM90_TMA_LOAD_MULTICASTENS4_14ComposedLayoutINS4_7SwizzleILi3ELi4ELi3EEENS4_18smem_ptr_flag_bitsILi16EEENSS_INS5_IJNSA_ILi8EEESG_EEENS5_IJSG_SB_EEEEEEEvNS4_8identityENS4_13SM90_TMA_LOADES1A_vS1B_EENS_8epilogue10collective18CollectiveEpilogueINS1E_23Sm100TmaWarpSpecializedILi3ELi2ELi32ELb1ELb0EEEJSH_NS5_IJNSS_ISF_SB_EENSS_INSA_ILi32EEESB_EEEEESI_SJ_SI_SJ_NS1E_6fusion15FusionCallbacksIS1I_NS1N_17LinearCombinationISI_fSI_fLNS_15FloatRoundStyleE2EEESH_S1M_JEEENS4_5SM1004TMEM4LOAD26SM100_TMEM_LOAD_32dp32b32xES1C_NS11_INS12_ILi2ELi4ELi3EEES15_NSS_INS5_IJS16_S1K_EEENS5_IJS1K_SB_EEEEEEENS4_39AutoVectorizingCopyWithAssumedAlignmentILi128EEENS4_14SM90_TMA_STOREES21_S23_S23_EEEvvEEEEvNT_6ParamsE) ;  /* 0xffffff7404907950 */ /* 0x000fea0003c3ffff */
        .weak           $__internal_2_$__cuda_sm10x_tcgen05_guardrail_trap_unallocated_columns_being_dealloced
        .type           $__internal_2_$__cuda_sm10x_tcgen05_guardrail_trap_unallocated_columns_being_dealloced,@function
        .size           $__internal_2_$__cuda_sm10x_tcgen05_guardrail_trap_unallocated_columns_being_dealloced,(.L_x_161 - $__internal_2_$__cuda_sm10x_tcgen05_guardrail_trap_unallocated_columns_being_dealloced)
$__internal_2_$__cuda_sm10x_tcgen05_guardrail_trap_unallocated_columns_being_dealloced:
[----:B------:R-:W-:Y:S05]  /*89c0*/  BPT.TRAP 0x1 ;  /* 0x000000040000795c */ /* 0x000fea0000300000 */
[----:B------:R-:W-:-:S04]  /*89d0*/  HFMA2 R3, -RZ, RZ, 0, 0 ;  /* 0x00000000ff037431 */ /* 0x000fc800000001ff */
[----:B------:R-:W-:Y:S05]  /*89e0*/  RET.REL.NODEC R2 `(_ZN7cutlass13device_kernelINS_4gemm6kernel13GemmUniversalIN4cute5tupleIJiiiiEEENS1_10collective13CollectiveMmaINS1_35MainloopSm100TmaUmmaWarpSpecializedILi4ELi2ELi4ENS5_IJNS4_1CILi1EEENSA_ILi2EEESB_EEEEENS5_IJNSA_ILi128EEENSA_ILi64EEESF_EEENS_10bfloat16_tENS5_IJlSB_lEEESI_SJ_NS4_8TiledMMAINS4_8MMA_AtomIJNS4_20SM100_MMA_F16BF16_SSISI_SI_fLi128ELi64ELNS4_4UMMA5MajorE0ELSO_0ELNSN_7ScaleInE0ELSP_0EEEEEENS4_6LayoutINS5_IJSB_SB_SB_EEENS5_IJNSA_ILi0EEESU_SU_EEEEENS5_IJNS4_10UnderscoreESX_SX_EEEEENS4_23SM90_TMA_LOAD_MULTICASTENS4_14ComposedLayoutINS4_7SwizzleILi3ELi4ELi3EEENS4_18smem_ptr_flag_bitsILi16EEENSS_INS5_IJNSA_ILi8EEESG_EEENS5_IJSG_SB_EEEEEEEvNS4_8identityENS4_13SM90_TMA_LOADES1A_vS1B_EENS_8epilogue10collective18CollectiveEpilogueINS1E_23Sm100TmaWarpSpecializedILi3ELi2ELi32ELb1ELb0EEEJSH_NS5_IJNSS_ISF_SB_EENSS_INSA_ILi32EEESB_EEEEESI_SJ_SI_SJ_NS1E_6fusion15FusionCallbacksIS1I_NS1N_17LinearCombinationISI_fSI_fLNS_15FloatRoundStyleE2EEESH_S1M_JEEENS4_5SM1004TMEM4LOAD26SM100_TMEM_LOAD_32dp32b32xES1C_NS11_INS12_ILi2ELi4ELi3EEES15_NSS_INS5_IJS16_S1K_EEENS5_IJS1K_SB_EEEEEEENS4_39AutoVectorizingCopyWithAssumedAlignmentILi128EEENS4_14SM90_TMA_STOREES21_S23_S23_EEEvvEEEEvNT_6ParamsE) ;  /* 0xffffff7402847950 */ /* 0x000fea0003c3ffff */
.L_x_160:
[----:B------:R-:W-:-:S00]  /*89f0*/  BRA `(.L_x_160) ;  /* 0xfffffffc00fc7947 */ /* 0x000fc0000383ffff */
[----:B------:R-:W-:-:S00]  /*8a00*/  NOP ;  /* 0x0000000000007918 */ /* 0x000fc00000000000 */
[----:B------:R-:W-:-:S00]  /*8a10*/  NOP ;  /* 0x0000000000007918 */ /* 0x000fc00000000000 */
[----:B------:R-:W-:-:S00]  /*8a20*/  NOP ;  /* 0x0000000000007918 */ /* 0x000fc00000000000 */
[----:B------:R-:W-:-:S00]  /*8a30*/  NOP ;  /* 0x0000000000007918 */ /* 0x000fc00000000000 */
[----:B------:R-:W-:-:S00]  /*8a40*/  NOP ;  /* 0x0000000000007918 */ /* 0x000fc00000000000 */
[----:B------:R-:W-:-:S00]  /*8a50*/  NOP ;  /* 0x0000000000007918 */ /* 0x000fc00000000000 */
[----:B------:R-:W-:-:S00]  /*8a60*/  NOP ;  /* 0x0000000000007918 */ /* 0x000fc00000000000 */
[----:B------:R-:W-:-:S00]  /*8a70*/  NOP ;  /* 0x0000000000007918 */ /* 0x000fc00000000000 */
.L_x_161:


//--------------------- .nv.global.init           --------------------------
	.section	.nv.global.init,"aw",@progbits
.nv.global.init:
	.type		$str$27,@object
	.size		$str$27,($str$28 - $str$27)
$str$27:
        /*0000*/ 	.byte	0x28, 0x61, 0x64, 0x64, 0x72, 0x65, 0x73, 0x73, 0x20, 0x26, 0x20, 0x6d, 0x61, 0x73, 0x6b, 0x29
        /*0010*/ 	.byte	0x20, 0x3d, 0x3d, 0x20, 0x30, 0x00
	.type		$str$28,@object
	.size		$str$28,($str$26 - $str$28)
$str$28:
        /*0016*/ 	.byte	0x2f, 0x74, 0x6d, 0x70, 0x2f, 0x63, 0x75, 0x74, 0x6c, 0x61, 0x73, 0x73, 0x5f, 0x73, 0x77, 0x65
        /*0026*/ 	.byte	0x65, 0x70, 0x5f, 0x73, 0x72, 0x63, 0x2f, 0x69, 0x6e, 0x63, 0x6c, 0x75, 0x64, 0x65, 0x2f, 0x63
        /*0036*/ 	.byte	0x75, 0x74, 0x65, 0x2f, 0x70, 0x6f, 0x69, 0x6e, 0x74, 0x65, 0x72, 0x5f, 0x66, 0x6c, 0x61, 0x67
        /*0046*/ 	.byte	0x67, 0x65, 0x64, 0x2e, 0x68, 0x70, 0x70, 0x00
	.type		$str$26,@object
	.size		$str$26,($str$25 - $str$26)
$str$26:
        /*004e*/ 	.byte	0x2f, 0x74, 0x6d, 0x70, 0x2f, 0x63, 0x75, 0x74, 0x6c, 0x61, 0x73, 0x73, 0x5f, 0x73, 0x77, 0x65
        /*005e*/ 	.byte	0x65, 0x70, 0x5f, 0x73, 0x72, 0x63, 0x2f, 0x69, 0x6e, 0x63, 0x6c, 0x75, 0x64, 0x65, 0x2f, 0x63
        /*006e*/ 	.byte	0x75, 0x74, 0x65, 0x2f, 0x61, 0x74, 0x6f, 0x6d, 0x2f, 0x63, 0x6f, 0x70, 0x79, 0x5f, 0x74, 0x72
        /*007e*/ 	.byte	0x61, 0x69, 0x74, 0x73, 0x5f, 0x73, 0x6d, 0x31, 0x30, 0x30, 0x2e, 0x68, 0x70, 0x70, 0x00
	.type		$str$25,@object
	.size		$str$25,(__unnamed_1 - $str$25)
$str$25:
        /*008d*/ 	.byte	0x28, 0x28, 0x75, 0x69, 0x6e, 0x74, 0x33, 0x32, 0x5f, 0x74, 0x28, 0x74, 0x68, 0x72, 0x65, 0x61
        /*009d*/ 	.byte	0x64, 0x49, 0x64, 0x78, 0x2e, 0x78, 0x29, 0x20, 0x2f, 0x20, 0x33, 0x32, 0x29, 0x20, 0x25, 0x20
        /*00ad*/ 	.byte	0x34, 0x29, 0x20, 0x3d, 0x3d, 0x20, 0x28, 0x28, 0x28, 0x74, 0x6d, 0x65, 0x6d, 0x5f, 0x61, 0x64
        /*00bd*/ 	.byte	0x64, 0x72, 0x20, 0x3e, 0x3e, 0x20, 0x31, 0x36, 0x29, 0x20, 0x2f, 0x20, 0x33, 0x32, 0x29, 0x20
        /*00cd*/ 	.byte	0x25, 0x20, 0x34, 0x29, 0x00
	.type		__unnamed_1,@object
	.size		__unnamed_1,(__unnamed_2 - __unnamed_1)
__unnamed_1:
        /*00d2*/ 	.byte	0x61, 0x75, 0x74, 0x6f, 0x20, 0x63, 0x75, 0x74, 0x65, 0x3a, 0x3a, 0x61, 0x73, 0x5f, 0x70, 0x6f
        /* <DEDUP_REMOVED lines=24> */
        /*0262*/ 	.byte	0x34, 0x30, 0x39, 0x36, 0x3e, 0x3e, 0x3e, 0x3e, 0x5d, 0x00
	.type		__unnamed_2,@object
	.size		__unnamed_2,(.L_2 - __unnamed_2)
__unnamed_2:
        /* <DEDUP_REMOVED lines=42> */
        /*050c*/ 	.byte	0x3e, 0x3e, 0x5d, 0x00
.L_2:


//--------------------- .nv.shared._ZN7cutlass13device_kernelINS_4gemm6kernel13GemmUniversalIN4cute5tupleIJiiiiEEENS1_10collective13CollectiveMmaINS1_35MainloopSm100TmaUmmaWarpSpecializedILi4ELi2ELi4ENS5_IJNS4_1CILi1EEENSA_ILi2EEESB_EEEEENS5_IJNSA_ILi128EEENSA_ILi64EEESF_EEENS_10bfloat16_tENS5_IJlSB_lEEESI_SJ_NS4_8TiledMMAINS4_8MMA_AtomIJNS4_20SM100_MMA_F16BF16_SSISI_SI_fLi128ELi64ELNS4_4UMMA5MajorE0ELSO_0ELNSN_7ScaleInE0ELSP_0EEEEEENS4_6LayoutINS5_IJSB_SB_SB_EEENS5_IJNSA_ILi0EEESU_SU_EEEEENS5_IJNS4_10UnderscoreESX_SX_EEEEENS4_23SM90_TMA_LOAD_MULTICASTENS4_14ComposedLayoutINS4_7SwizzleILi3ELi4ELi3EEENS4_18smem_ptr_flag_bitsILi16EEENSS_INS5_IJNSA_ILi8EEESG_EEENS5_IJSG_SB_EEEEEEEvNS4_8identityENS4_13SM90_TMA_LOADES1A_vS1B_EENS_8epilogue10collective18CollectiveEpilogueINS1E_23Sm100TmaWarpSpecializedILi3ELi2ELi32ELb1ELb0EEEJSH_NS5_IJNSS_ISF_SB_EENSS_INSA_ILi32EEESB_EEEEESI_SJ_SI_SJ_NS1E_6fusion15FusionCallbacksIS1I_NS1N_17LinearCombinationISI_fSI_fLNS_15FloatRoundStyleE2EEESH_S1M_JEEENS4_5SM1004TMEM4LOAD26SM100_TMEM_LOAD_32dp32b32xES1C_NS11_INS12_ILi2ELi4ELi3EEES15_NSS_INS5_IJS16_S1K_EEENS5_IJS1K_SB_EEEEEEENS4_39AutoVectorizingCopyWithAssumedAlignmentILi128EEENS4_14SM90_TMA_STOREES21_S23_S23_EEEvvEEEEvNT_6ParamsE --------------------------
	.section	.nv.shared._ZN7cutlass13device_kernelINS_4gemm6kernel13GemmUniversalIN4cute5tupleIJiiiiEEENS1_10collective13CollectiveMmaINS1_35MainloopSm100TmaUmmaWarpSpecializedILi4ELi2ELi4ENS5_IJNS4_1CILi1EEENSA_ILi2EEESB_EEEEENS5_IJNSA_ILi128EEENSA_ILi64EEESF_EEENS_10bfloat16_tENS5_IJlSB_lEEESI_SJ_NS4_8TiledMMAINS4_8MMA_AtomIJNS4_20SM100_MMA_F16BF16_SSISI_SI_fLi128ELi64ELNS4_4UMMA5MajorE0ELSO_0ELNSN_7ScaleInE0ELSP_0EEEEEENS4_6LayoutINS5_IJSB_SB_SB_EEENS5_IJNSA_ILi0EEESU_SU_EEEEENS5_IJNS4_10UnderscoreESX_SX_EEEEENS4_23SM90_TMA_LOAD_MULTICASTENS4_14ComposedLayoutINS4_7SwizzleILi3ELi4ELi3EEENS4_18smem_ptr_flag_bitsILi16EEENSS_INS5_IJNSA_ILi8EEESG_EEENS5_IJSG_SB_EEEEEEEvNS4_8identityENS4_13SM90_TMA_LOADES1A_vS1B_EENS_8epilogue10collective18CollectiveEpilogueINS1E_23Sm100TmaWarpSpecializedILi3ELi2ELi32ELb1ELb0EEEJSH_NS5_IJNSS_ISF_SB_EENSS_INSA_ILi32EEESB_EEEEESI_SJ_SI_SJ_NS1E_6fusion15FusionCallbacksIS1I_NS1N_17LinearCombinationISI_fSI_fLNS_15FloatRoundStyleE2EEESH_S1M_JEEENS4_5SM1004TMEM4LOAD26SM100_TMEM_LOAD_32dp32b32xES1C_NS11_INS12_ILi2ELi4ELi3EEES15_NSS_INS5_IJS16_S1K_EEENS5_IJS1K_SB_EEEEEEENS4_39AutoVectorizingCopyWithAssumedAlignmentILi128EEENS4_14SM90_TMA_STOREES21_S23_S23_EEEvvEEEEvNT_6ParamsE,"aw",@nobits
	.sectionflags	@""
	.align	16
	.zero		1024


//--------------------- .nv.shared.reserved.0     --------------------------
	.section	.nv.shared.reserved.0,"aw",@nobits
	.weak		__nv_reservedSMEM_offset_0_alias
	.size		__nv_reservedSMEM_offset_0_alias, 0, 64
	.other		__nv_reservedSMEM_offset_0_alias,@"STO_CUDA_RESERVED_SHARED STV_DEFAULT"
__nv_reservedSMEM_offset_0_alias:
	.zero		0
.nv.shared.reserved.0:
	.zero		64
	.weak		__nv_reservedSMEM_tcgen05_partition
	.type		__nv_reservedSMEM_tcgen05_partition,@object
	.size		__nv_reservedSMEM_tcgen05_partition,(.L_0 - __nv_reservedSMEM_tcgen05_partition)
__nv_reservedSMEM_tcgen05_partition:
	.zero		32
.L_0:


//--------------------- .nv.global                --------------------------
	.section	.nv.global,"aw",@nobits
.nv.global:
	.type		_ZN40_INTERNAL_ddbf53c7_4_k_cu_adc2e018_331364cute1_E,@object
	.size		_ZN40_INTERNAL_ddbf53c7_4_k_cu_adc2e018_331364cute1_E,(_ZN40_INTERNAL_ddbf53c7_4_k_cu_adc2e018_331364cuda3std3__45__cpo6cbeginE - _ZN40_INTERNAL_ddbf53c7_4_k_cu_adc2e018_331364cute1_E)
_ZN40_INTERNAL_ddbf53c7_4_k_cu_adc2e018_331364cute1_E:
	.zero		1
	.type		_ZN40_INTERNAL_ddbf53c7_4_k_cu_adc2e018_331364cuda3std3__45__cpo6cbeginE,@object
	.size		_ZN40_INTERNAL_ddbf53c7_4_k_cu_adc2e018_331364cuda3std3__45__cpo6cbeginE,(_ZN40_INTERNAL_ddbf53c7_4_k_cu_adc2e018_331364cuda3std3__48in_placeE - _ZN40_INTERNAL_ddbf53c7_4_k_cu_adc2e018_331364cuda3std3__45__cpo6cbeginE)
_ZN40_INTERNAL_ddbf53c7_4_k_cu_adc2e018_331364cuda3std3__45__cpo6cbeginE:
	.zero		1
	.type		_ZN40_INTERNAL_ddbf53c7_4_k_cu_adc2e018_331364cuda3std3__48in_placeE,@object
	.size		_ZN40_INTERNAL_ddbf53c7_4_k_cu_adc2e018_331364cuda3std3__48in_placeE,(_ZN40_INTERNAL_ddbf53c7_4_k_cu_adc2e018_331364cuda3std6ranges3__45__cpo9iter_moveE - _ZN40_INTERNAL_ddbf53c7_4_k_cu_adc2e018_331364cuda3std3__48in_placeE)
_ZN40_INTERNAL_ddbf53c7_4_k_cu_adc2e018_331364cuda3std3__48in_placeE:
	.zero		1
	.type		_ZN40_INTERNAL_ddbf53c7_4_k_cu_adc2e018_331364cuda3std6ranges3__45__cpo9iter_moveE,@object
	.size		_ZN40_INTERNAL_ddbf53c7_4_k_cu_adc2e018_331364cuda3std6ranges3__45__cpo9iter_moveE,(_ZN40_INTERNAL_ddbf53c7_4_k_cu_adc2e018_331364cuda3std3__45__cpo5beginE - _ZN40_INTERNAL_ddbf53c7_4_k_cu_adc2e018_331364cuda3std6ranges3__45__cpo9iter_moveE)
_ZN40_INTERNAL_ddbf53c7_4_k_cu_adc2e018_331364cuda3std6ranges3__45__cpo9iter_moveE:
	.zero		1
	.type		_ZN40_INTERNAL_ddbf53c7_4_k_cu_adc2e018_331364cuda3std3__45__cpo5beginE,@object
	.size		_ZN40_INTERNAL_ddbf53c7_4_k_cu_adc2e018_331364cuda3std3__45__cpo5beginE,(_ZN40_INTERNAL_ddbf53c7_4_k_cu_adc2e018_331364cuda3std3__442_GLOBAL__N__ddbf53c7_4_k_cu_adc2e018_331366ignoreE - _ZN40_INTERNAL_ddbf53c7_4_k_cu_adc2e018_331364cuda3std3__45__cpo5beginE)
_ZN40_INTERNAL_ddbf53c7_4_k_cu_adc2e018_331364cuda3std3__45__cpo5beginE:
	.zero		1
	.type		_ZN40_INTERNAL_ddbf53c7_4_k_cu_adc2e018_331364cuda3std3__442_GLOBAL__N__ddbf53c7_4_k_cu_adc2e018_331366ignoreE,@object
	.size		_ZN40_INTERNAL_ddbf53c7_4_k_cu_adc2e018_331364cuda3std3__442_GLOBAL__N__ddbf53c7_4_k_cu_adc2e018_331366ignoreE,(_ZN40_INTERNAL_ddbf53c7_4_k_cu_adc2e018_331364cute7productE - _ZN40_INTERNAL_ddbf53c7_4_k_cu_adc2e018_331364cuda3std3__442_GLOBAL__N__ddbf53c7_4_k_cu_adc2e018_331366ignoreE)
_ZN40_INTERNAL_ddbf53c7_4_k_cu_adc2e018_331364cuda3std3__442_GLOBAL__N__ddbf53c7_4_k_cu_adc2e018_331366ignoreE:
	.zero		1
	.type		_ZN40_INTERNAL_ddbf53c7_4_k_cu_adc2e018_331364cute7productE,@object
	.size		_ZN40_INTERNAL_ddbf53c7_4_k_cu_adc2e018_331364cute7productE,(_ZN40_INTERNAL_ddbf53c7_4_k_cu_adc2e018_331364cuda3std3__45__cpo3endE - _ZN40_INTERNAL_ddbf53c7_4_k_cu_adc2e018_331364cute7productE)
_ZN40_INTERNAL_ddbf53c7_4_k_cu_adc2e018_331364cute7productE:
	.zero		1
	.type		_ZN40_INTERNAL_ddbf53c7_4_k_cu_adc2e018_331364cuda3std3__45__cpo3endE,@object
	.size		_ZN40_INTERNAL_ddbf53c7_4_k_cu_adc2e018_331364cuda3std3__45__cpo3endE,(_ZN40_INTERNAL_ddbf53c7_4_k_cu_adc2e018_331364cuda3std3__419piecewise_constructE - _ZN40_INTERNAL_ddbf53c7_4_k_cu_adc2e018_331364cuda3std3__45__cpo3endE)
_ZN40_INTERNAL_ddbf53c7_4_k_cu_adc2e018_331364cuda3std3__45__cpo3endE:
	.zero		1
	.type		_ZN40_INTERNAL_ddbf53c7_4_k_cu_adc2e018_331364cuda3std3__419piecewise_constructE,@object
	.size		_ZN40_INTERNAL_ddbf53c7_4_k_cu_adc2e018_331364cuda3std3__419piecewise_constructE,(_ZN40_INTERNAL_ddbf53c7_4_k_cu_adc2e018_331364cuda3std3__45__cpo4cendE - _ZN40_INTERNAL_ddbf53c7_4_k_cu_adc2e018_331364cuda3std3__419piecewise_constructE)
_ZN40_INTERNAL_ddbf53c7_4_k_cu_adc2e018_331364cuda3std3__419piecewise_constructE:
	.zero		1
	.type		_ZN40_INTERNAL_ddbf53c7_4_k_cu_adc2e018_331364cuda3std3__45__cpo4cendE,@object
	.size		_ZN40_INTERNAL_ddbf53c7_4_k_cu_adc2e018_331364cuda3std3__45__cpo4cendE,(_ZN40_INTERNAL_ddbf53c7_4_k_cu_adc2e018_331364cuda3std6ranges3__45__cpo4swapE - _ZN40_INTERNAL_ddbf53c7_4_k_cu_adc2e018_331364cuda3std3__45__cpo4cendE)
_ZN40_INTERNAL_ddbf53c7_4_k_cu_adc2e018_331364cuda3std3__45__cpo4cendE:
	.zero		1
	.type		_ZN40_INTERNAL_ddbf53c7_4_k_cu_adc2e018_331364cuda3std6ranges3__45__cpo4swapE,@object
	.size		_ZN40_INTERNAL_ddbf53c7_4_k_cu_adc2e018_331364cuda3std6ranges3__45__cpo4swapE,(.L_10 - _ZN40_INTERNAL_ddbf53c7_4_k_cu_adc2e018_331364cuda3std6ranges3__45__cpo4swapE)
_ZN40_INTERNAL_ddbf53c7_4_k_cu_adc2e018_331364cuda3std6ranges3__45__cpo4swapE:
	.zero		1
.L_10:


//--------------------- .nv.constant0._ZN7cutlass13device_kernelINS_4gemm6kernel13GemmUniversalIN4cute5tupleIJiiiiEEENS1_10collective13CollectiveMmaINS1_35MainloopSm100TmaUmmaWarpSpecializedILi4ELi2ELi4ENS5_IJNS4_1CILi1EEENSA_ILi2EEESB_EEEEENS5_IJNSA_ILi128EEENSA_ILi64EEESF_EEENS_10bfloat16_tENS5_IJlSB_lEEESI_SJ_NS4_8TiledMMAINS4_8MMA_AtomIJNS4_20SM100_MMA_F16BF16_SSISI_SI_fLi128ELi64ELNS4_4UMMA5MajorE0ELSO_0ELNSN_7ScaleInE0ELSP_0EEEEEENS4_6LayoutINS5_IJSB_SB_SB_EEENS5_IJNSA_ILi0EEESU_SU_EEEEENS5_IJNS4_10UnderscoreESX_SX_EEEEENS4_23SM90_TMA_LOAD_MULTICASTENS4_14ComposedLayoutINS4_7SwizzleILi3ELi4ELi3EEENS4_18smem_ptr_flag_bitsILi16EEENSS_INS5_IJNSA_ILi8EEESG_EEENS5_IJSG_SB_EEEEEEEvNS4_8identityENS4_13SM90_TMA_LOADES1A_vS1B_EENS_8epilogue10collective18CollectiveEpilogueINS1E_23Sm100TmaWarpSpecializedILi3ELi2ELi32ELb1ELb0EEEJSH_NS5_IJNSS_ISF_SB_EENSS_INSA_ILi32EEESB_EEEEESI_SJ_SI_SJ_NS1E_6fusion15FusionCallbacksIS1I_NS1N_17LinearCombinationISI_fSI_fLNS_15FloatRoundStyleE2EEESH_S1M_JEEENS4_5SM1004TMEM4LOAD26SM100_TMEM_LOAD_32dp32b32xES1C_NS11_INS12_ILi2ELi4ELi3EEES15_NSS_INS5_IJS16_S1K_EEENS5_IJS1K_SB_EEEEEEENS4_39AutoVectorizingCopyWithAssumedAlignmentILi128EEENS4_14SM90_TMA_STOREES21_S23_S23_EEEvvEEEEvNT_6ParamsE --------------------------
	.section	.nv.constant0._ZN7cutlass13device_kernelINS_4gemm6kernel13GemmUniversalIN4cute5tupleIJiiiiEEENS1_10collective13CollectiveMmaINS1_35MainloopSm100TmaUmmaWarpSpecializedILi4ELi2ELi4ENS5_IJNS4_1CILi1EEENSA_ILi2EEESB_EEEEENS5_IJNSA_ILi128EEENSA_ILi64EEESF_EEENS_10bfloat16_tENS5_IJlSB_lEEESI_SJ_NS4_8TiledMMAINS4_8MMA_AtomIJNS4_20SM100_MMA_F16BF16_SSISI_SI_fLi128ELi64ELNS4_4UMMA5MajorE0ELSO_0ELNSN_7ScaleInE0ELSP_0EEEEEENS4_6LayoutINS5_IJSB_SB_SB_EEENS5_IJNSA_ILi0EEESU_SU_EEEEENS5_IJNS4_10UnderscoreESX_SX_EEEEENS4_23SM90_TMA_LOAD_MULTICASTENS4_14ComposedLayoutINS4_7SwizzleILi3ELi4ELi3EEENS4_18smem_ptr_flag_bitsILi16EEENSS_INS5_IJNSA_ILi8EEESG_EEENS5_IJSG_SB_EEEEEEEvNS4_8identityENS4_13SM90_TMA_LOADES1A_vS1B_EENS_8epilogue10collective18CollectiveEpilogueINS1E_23Sm100TmaWarpSpecializedILi3ELi2ELi32ELb1ELb0EEEJSH_NS5_IJNSS_ISF_SB_EENSS_INSA_ILi32EEESB_EEEEESI_SJ_SI_SJ_NS1E_6fusion15FusionCallbacksIS1I_NS1N_17LinearCombinationISI_fSI_fLNS_15FloatRoundStyleE2EEESH_S1M_JEEENS4_5SM1004TMEM4LOAD26SM100_TMEM_LOAD_32dp32b32xES1C_NS11_INS12_ILi2ELi4ELi3EEES15_NSS_INS5_IJS16_S1K_EEENS5_IJS1K_SB_EEEEEEENS4_39AutoVectorizingCopyWithAssumedAlignmentILi128EEENS4_14SM90_TMA_STOREES21_S23_S23_EEEvvEEEEvNT_6ParamsE,"a",@progbits
	.sectionflags	@""
	.align	4
.nv.constant0._ZN7cutlass13device_kernelINS_4gemm6kernel13GemmUniversalIN4cute5tupleIJiiiiEEENS1_10collective13CollectiveMmaINS1_35MainloopSm100TmaUmmaWarpSpecializedILi4ELi2ELi4ENS5_IJNS4_1CILi1EEENSA_ILi2EEESB_EEEEENS5_IJNSA_ILi128EEENSA_ILi64EEESF_EEENS_10bfloat16_tENS5_IJlSB_lEEESI_SJ_NS4_8TiledMMAINS4_8MMA_AtomIJNS4_20SM100_MMA_F16BF16_SSISI_SI_fLi128ELi64ELNS4_4UMMA5MajorE0ELSO_0ELNSN_7ScaleInE0ELSP_0EEEEEENS4_6LayoutINS5_IJSB_SB_SB_EEENS5_IJNSA_ILi0EEESU_SU_EEEEENS5_IJNS4_10UnderscoreESX_SX_EEEEENS4_23SM90_TMA_LOAD_MULTICASTENS4_14ComposedLayoutINS4_7SwizzleILi3ELi4ELi3EEENS4_18smem_ptr_flag_bitsILi16EEENSS_INS5_IJNSA_ILi8EEESG_EEENS5_IJSG_SB_EEEEEEEvNS4_8identityENS4_13SM90_TMA_LOADES1A_vS1B_EENS_8epilogue10collective18CollectiveEpilogueINS1E_23Sm100TmaWarpSpecializedILi3ELi2ELi32ELb1ELb0EEEJSH_NS5_IJNSS_ISF_SB_EENSS_INSA_ILi32EEESB_EEEEESI_SJ_SI_SJ_NS1E_6fusion15FusionCallbacksIS1I_NS1N_17LinearCombinationISI_fSI_fLNS_15FloatRoundStyleE2EEESH_S1M_JEEENS4_5SM1004TMEM4LOAD26SM100_TMEM_LOAD_32dp32b32xES1C_NS11_INS12_ILi2ELi4ELi3EEES15_NSS_INS5_IJS16_S1K_EEENS5_IJS1K_SB_EEEEEEENS4_39AutoVectorizingCopyWithAssumedAlignmentILi128EEENS4_14SM90_TMA_STOREES21_S23_S23_EEEvvEEEEvNT_6ParamsE:
	.zero		2944


//--------------------- SYMBOLS --------------------------

	.type		.nv.reservedSmem.offset0,@object
	.size		.nv.reservedSmem.offset0,0x4
	.type		.nv.reservedSmem.cap,@object
	.size		.nv.reservedSmem.cap,0x4
	.type		__assertfail,@function
